// auto-generated by cutlass_sweep.gemm — config: {"arch": "sm_100", "cluster_m": 2, "cluster_n": 1, "dtype": "bf16", "dtype_b": "bf16", "layout": "nt", "stages": 0, "tile_k": 32, "tile_m": 64, "tile_n": 80}
#include "cutlass/cutlass.h"
#include "cutlass/gemm/collective/collective_builder.hpp"
#include "cutlass/gemm/device/gemm_universal_adapter.h"
#include "cutlass/gemm/kernel/gemm_universal.hpp"
#include "cutlass/epilogue/collective/collective_builder.hpp"

using ElemA = cutlass::bfloat16_t;
using ElemB = cutlass::bfloat16_t;
using ElemCD = cutlass::bfloat16_t;
using Acc  = float;
using TileShape    = cute::Shape<cute::_64, cute::_80, cute::_32>;
using ClusterShape = cute::Shape<cute::_2, cute::_1, cute::_1>;

using CollectiveEpilogue = typename cutlass::epilogue::collective::CollectiveBuilder<
    cutlass::arch::Sm100, cutlass::arch::OpClassTensorOp,
    TileShape, ClusterShape,
    cutlass::epilogue::collective::EpilogueTileAuto,
    Acc, Acc,
    ElemCD, cutlass::layout::RowMajor, 128 / cutlass::sizeof_bits<ElemCD>::value,
    ElemCD, cutlass::layout::RowMajor, 128 / cutlass::sizeof_bits<ElemCD>::value,
    cutlass::epilogue::collective::EpilogueScheduleAuto
  >::CollectiveOp;

using CollectiveMainloop = typename cutlass::gemm::collective::CollectiveBuilder<
    cutlass::arch::Sm100, cutlass::arch::OpClassTensorOp,
    ElemA, cutlass::layout::RowMajor, 128 / cutlass::sizeof_bits<ElemA>::value,
    ElemB, cutlass::layout::ColumnMajor, 128 / cutlass::sizeof_bits<ElemB>::value,
    Acc,
    TileShape, ClusterShape,
    cutlass::gemm::collective::StageCountAutoCarveout<static_cast<int>(sizeof(typename CollectiveEpilogue::SharedStorage))>,
    cutlass::gemm::collective::KernelScheduleAuto
  >::CollectiveOp;

using GemmKernel = cutlass::gemm::kernel::GemmUniversal<
    cute::Shape<int,int,int,int>,
    CollectiveMainloop,
    CollectiveEpilogue
>;
using Gemm = cutlass::gemm::device::GemmUniversalAdapter<GemmKernel>;

// Force the device kernel symbol into the cubin without needing a host main.
auto* _anchor = &cutlass::device_kernel<GemmKernel>;


// ===== COMPILED SASS (sm_100a) =====

	.target	sm_100a

	.elftype	@"ET_EXEC"


//--------------------- .note.nv.tkinfo           --------------------------
	.section	.note.nv.tkinfo,"",@"SHT_NOTE"
	.sectionflags	@"SHF_NOTE_NV_TKINFO"
	.tkinfo
        /*0018*/ 	.word	0x00000002
        /*0030*/ 	.string	""
        /*0030*/ 	.string	"ptxas"
        /*0030*/ 	.string	"Cuda compilation tools, release 13.0, V13.0.88"
        /*0030*/ 	.string	"Build cuda_13.0.r13.0/compiler.36424714_0"
        /*0030*/ 	.string	"-arch sm_100a -m 64 "



//--------------------- .note.nv.cuinfo           --------------------------
	.section	.note.nv.cuinfo,"",@"SHT_NOTE"
	.sectionflags	@"SHF_NOTE_NV_CUINFO"
        /*0018*/ 	.short	0x0002
        /*001a*/ 	.short	0x0064
        /*001c*/ 	.short	0x0082
	.zero		2


//--------------------- .nv.info                  --------------------------
	.section	.nv.info,"",@"SHT_CUDA_INFO"
	.align	4


	//----- nvinfo : EIATTR_REGCOUNT
	.align		4
        /*0000*/ 	.byte	0x04, 0x2f
        /*0002*/ 	.short	(.L_19 - .L_18)
	.align		4
.L_18:
        /*0004*/ 	.word	index@(_ZN7cutlass13device_kernelINS_4gemm6kernel13GemmUniversalIN4cute5tupleIJiiiiEEENS1_10collective13CollectiveMmaINS1_35MainloopSm100TmaUmmaWarpSpecializedILi22ELi2ELi4ENS5_IJNS4_1CILi2EEENSA_ILi1EEESC_EEEEENS5_IJNSA_ILi64EEENSA_ILi80EEENSA_ILi32EEEEEENS_10bfloat16_tENS5_IJlSC_lEEESJ_SK_NS4_8TiledMMAINS4_8MMA_AtomIJNS4_20SM100_MMA_F16BF16_SSISJ_SJ_fLi64ELi80ELNS4_4UMMA5MajorE0ELSP_0ELNSO_7ScaleInE0ELSQ_0EEEEEENS4_6LayoutINS5_IJSC_SC_SC_EEENS5_IJNSA_ILi0EEESV_SV_EEEEENS5_IJNS4_10UnderscoreESY_SY_EEEEENS4_13SM90_TMA_LOADENS4_14ComposedLayoutINS4_7SwizzleILi2ELi4ELi3EEENS4_18smem_ptr_flag_bitsILi16EEENST_INS5_IJNSA_ILi8EEESH_EEENS5_IJSH_SC_EEEEEEEvNS4_8identityENS4_23SM90_TMA_LOAD_MULTICASTES1B_vS1C_EENS_8epilogue10collective18CollectiveEpilogueINS1F_23Sm100TmaWarpSpecializedILi2ELi1ELi40ELb1ELb0EEEJSI_NS5_IJNST_ISF_SC_EENST_ISG_SC_EEEEESJ_SK_SJ_SK_NS1F_6fusion15FusionCallbacksIS1J_NS1N_17LinearCombinationISJ_fSJ_fLNS_15FloatRoundStyleE2EEESI_S1M_JEEENS4_5SM1004TMEM4LOAD26SM100_TMEM_LOAD_16dp256b2xES11_NS12_INS13_ILi1ELi4ELi3EEES16_NST_INS5_IJS17_NSA_ILi16EEEEEENS5_IJS1Y_SC_EEEEEEENS4_17SM75_U32x4_LDSM_NENS4_14SM90_TMA_STOREES22_NS4_17SM90_U32x4_STSM_NENS4_39AutoVectorizingCopyWithAssumedAlignmentILi128EEEEEEvvEEEEvNT_6ParamsE)
        /*0008*/ 	.word	0x0000006c


	//----- nvinfo : EIATTR_FRAME_SIZE
	.align		4
.L_19:
        /*000c*/ 	.byte	0x04, 0x11
        /*000e*/ 	.short	(.L_21 - .L_20)
	.align		4
.L_20:
        /*0010*/ 	.word	index@($__internal_2_$__cuda_sm10x_tcgen05_guardrail_trap_unallocated_columns_being_dealloced)
        /*0014*/ 	.word	0x00000000


	//----- nvinfo : EIATTR_FRAME_SIZE
	.align		4
.L_21:
        /*0018*/ 	.byte	0x04, 0x11
        /*001a*/ 	.short	(.L_23 - .L_22)
	.align		4
.L_22:
        /*001c*/ 	.word	index@($__internal_1_$__cuda_sm10x_tcgen05_guardrail_trap_phase_invalid_during_alloc)
        /*0020*/ 	.word	0x00000000


	//----- nvinfo : EIATTR_FRAME_SIZE
	.align		4
.L_23:
        /*0024*/ 	.byte	0x04, 0x11
        /*0026*/ 	.short	(.L_25 - .L_24)
	.align		4
.L_24:
        /*0028*/ 	.word	index@($__internal_0_$__cuda_sm10x_tcgen05_guardrail_trap_col_being_dealloced_not_returned_by_alloc)
        /*002c*/ 	.word	0x00000000


	//----- nvinfo : EIATTR_FRAME_SIZE
	.align		4
.L_25:
        /*0030*/ 	.byte	0x04, 0x11
        /*0032*/ 	.short	(.L_27 - .L_26)
	.align		4
.L_26:
        /*0034*/ 	.word	index@(_ZN7cutlass13device_kernelINS_4gemm6kernel13GemmUniversalIN4cute5tupleIJiiiiEEENS1_10collective13CollectiveMmaINS1_35MainloopSm100TmaUmmaWarpSpecializedILi22ELi2ELi4ENS5_IJNS4_1CILi2EEENSA_ILi1EEESC_EEEEENS5_IJNSA_ILi64EEENSA_ILi80EEENSA_ILi32EEEEEENS_10bfloat16_tENS5_IJlSC_lEEESJ_SK_NS4_8TiledMMAINS4_8MMA_AtomIJNS4_20SM100_MMA_F16BF16_SSISJ_SJ_fLi64ELi80ELNS4_4UMMA5MajorE0ELSP_0ELNSO_7ScaleInE0ELSQ_0EEEEEENS4_6LayoutINS5_IJSC_SC_SC_EEENS5_IJNSA_ILi0EEESV_SV_EEEEENS5_IJNS4_10UnderscoreESY_SY_EEEEENS4_13SM90_TMA_LOADENS4_14ComposedLayoutINS4_7SwizzleILi2ELi4ELi3EEENS4_18smem_ptr_flag_bitsILi16EEENST_INS5_IJNSA_ILi8EEESH_EEENS5_IJSH_SC_EEEEEEEvNS4_8identityENS4_23SM90_TMA_LOAD_MULTICASTES1B_vS1C_EENS_8epilogue10collective18CollectiveEpilogueINS1F_23Sm100TmaWarpSpecializedILi2ELi1ELi40ELb1ELb0EEEJSI_NS5_IJNST_ISF_SC_EENST_ISG_SC_EEEEESJ_SK_SJ_SK_NS1F_6fusion15FusionCallbacksIS1J_NS1N_17LinearCombinationISJ_fSJ_fLNS_15FloatRoundStyleE2EEESI_S1M_JEEENS4_5SM1004TMEM4LOAD26SM100_TMEM_LOAD_16dp256b2xES11_NS12_INS13_ILi1ELi4ELi3EEES16_NST_INS5_IJS17_NSA_ILi16EEEEEENS5_IJS1Y_SC_EEEEEEENS4_17SM75_U32x4_LDSM_NENS4_14SM90_TMA_STOREES22_NS4_17SM90_U32x4_STSM_NENS4_39AutoVectorizingCopyWithAssumedAlignmentILi128EEEEEEvvEEEEvNT_6ParamsE)
        /*0038*/ 	.word	0x00000000


	//----- nvinfo : EIATTR_MIN_STACK_SIZE
	.align		4
.L_27:
        /*003c*/ 	.byte	0x04, 0x12
        /*003e*/ 	.short	(.L_29 - .L_28)
	.align		4
.L_28:
        /*0040*/ 	.word	index@(_ZN7cutlass13device_kernelINS_4gemm6kernel13GemmUniversalIN4cute5tupleIJiiiiEEENS1_10collective13CollectiveMmaINS1_35MainloopSm100TmaUmmaWarpSpecializedILi22ELi2ELi4ENS5_IJNS4_1CILi2EEENSA_ILi1EEESC_EEEEENS5_IJNSA_ILi64EEENSA_ILi80EEENSA_ILi32EEEEEENS_10bfloat16_tENS5_IJlSC_lEEESJ_SK_NS4_8TiledMMAINS4_8MMA_AtomIJNS4_20SM100_MMA_F16BF16_SSISJ_SJ_fLi64ELi80ELNS4_4UMMA5MajorE0ELSP_0ELNSO_7ScaleInE0ELSQ_0EEEEEENS4_6LayoutINS5_IJSC_SC_SC_EEENS5_IJNSA_ILi0EEESV_SV_EEEEENS5_IJNS4_10UnderscoreESY_SY_EEEEENS4_13SM90_TMA_LOADENS4_14ComposedLayoutINS4_7SwizzleILi2ELi4ELi3EEENS4_18smem_ptr_flag_bitsILi16EEENST_INS5_IJNSA_ILi8EEESH_EEENS5_IJSH_SC_EEEEEEEvNS4_8identityENS4_23SM90_TMA_LOAD_MULTICASTES1B_vS1C_EENS_8epilogue10collective18CollectiveEpilogueINS1F_23Sm100TmaWarpSpecializedILi2ELi1ELi40ELb1ELb0EEEJSI_NS5_IJNST_ISF_SC_EENST_ISG_SC_EEEEESJ_SK_SJ_SK_NS1F_6fusion15FusionCallbacksIS1J_NS1N_17LinearCombinationISJ_fSJ_fLNS_15FloatRoundStyleE2EEESI_S1M_JEEENS4_5SM1004TMEM4LOAD26SM100_TMEM_LOAD_16dp256b2xES11_NS12_INS13_ILi1ELi4ELi3EEES16_NST_INS5_IJS17_NSA_ILi16EEEEEENS5_IJS1Y_SC_EEEEEEENS4_17SM75_U32x4_LDSM_NENS4_14SM90_TMA_STOREES22_NS4_17SM90_U32x4_STSM_NENS4_39AutoVectorizingCopyWithAssumedAlignmentILi128EEEEEEvvEEEEvNT_6ParamsE)
        /*0044*/ 	.word	0x00000000
.L_29:


//--------------------- .nv.compat                --------------------------
	.section	.nv.compat,"",@"SHT_CUDA_COMPAT_INFO"
	.align	4
        /*0000*/ 	.byte	0x02, 0x09, 0x01, 0x00, 0x02, 0x02, 0x02, 0x00, 0x02, 0x05, 0x05, 0x00, 0x03, 0x07, 0x01, 0x01
        /*0010*/ 	.byte	0x02, 0x03, 0x01, 0x00, 0x02, 0x06, 0x01, 0x00, 0x04, 0x0b, 0x08, 0x00, 0x09, 0x00, 0x00, 0x00
        /*0020*/ 	.byte	0x00, 0x00, 0x00, 0x00


//--------------------- .nv.info._ZN7cutlass13device_kernelINS_4gemm6kernel13GemmUniversalIN4cute5tupleIJiiiiEEENS1_10collective13CollectiveMmaINS1_35MainloopSm100TmaUmmaWarpSpecializedILi22ELi2ELi4ENS5_IJNS4_1CILi2EEENSA_ILi1EEESC_EEEEENS5_IJNSA_ILi64EEENSA_ILi80EEENSA_ILi32EEEEEENS_10bfloat16_tENS5_IJlSC_lEEESJ_SK_NS4_8TiledMMAINS4_8MMA_AtomIJNS4_20SM100_MMA_F16BF16_SSISJ_SJ_fLi64ELi80ELNS4_4UMMA5MajorE0ELSP_0ELNSO_7ScaleInE0ELSQ_0EEEEEENS4_6LayoutINS5_IJSC_SC_SC_EEENS5_IJNSA_ILi0EEESV_SV_EEEEENS5_IJNS4_10UnderscoreESY_SY_EEEEENS4_13SM90_TMA_LOADENS4_14ComposedLayoutINS4_7SwizzleILi2ELi4ELi3EEENS4_18smem_ptr_flag_bitsILi16EEENST_INS5_IJNSA_ILi8EEESH_EEENS5_IJSH_SC_EEEEEEEvNS4_8identityENS4_23SM90_TMA_LOAD_MULTICASTES1B_vS1C_EENS_8epilogue10collective18CollectiveEpilogueINS1F_23Sm100TmaWarpSpecializedILi2ELi1ELi40ELb1ELb0EEEJSI_NS5_IJNST_ISF_SC_EENST_ISG_SC_EEEEESJ_SK_SJ_SK_NS1F_6fusion15FusionCallbacksIS1J_NS1N_17LinearCombinationISJ_fSJ_fLNS_15FloatRoundStyleE2EEESI_S1M_JEEENS4_5SM1004TMEM4LOAD26SM100_TMEM_LOAD_16dp256b2xES11_NS12_INS13_ILi1ELi4ELi3EEES16_NST_INS5_IJS17_NSA_ILi16EEEEEENS5_IJS1Y_SC_EEEEEEENS4_17SM75_U32x4_LDSM_NENS4_14SM90_TMA_STOREES22_NS4_17SM90_U32x4_STSM_NENS4_39AutoVectorizingCopyWithAssumedAlignmentILi128EEEEEEvvEEEEvNT_6ParamsE --------------------------
	.section	.nv.info._ZN7cutlass13device_kernelINS_4gemm6kernel13GemmUniversalIN4cute5tupleIJiiiiEEENS1_10collective13CollectiveMmaINS1_35MainloopSm100TmaUmmaWarpSpecializedILi22ELi2ELi4ENS5_IJNS4_1CILi2EEENSA_ILi1EEESC_EEEEENS5_IJNSA_ILi64EEENSA_ILi80EEENSA_ILi32EEEEEENS_10bfloat16_tENS5_IJlSC_lEEESJ_SK_NS4_8TiledMMAINS4_8MMA_AtomIJNS4_20SM100_MMA_F16BF16_SSISJ_SJ_fLi64ELi80ELNS4_4UMMA5MajorE0ELSP_0ELNSO_7ScaleInE0ELSQ_0EEEEEENS4_6LayoutINS5_IJSC_SC_SC_EEENS5_IJNSA_ILi0EEESV_SV_EEEEENS5_IJNS4_10UnderscoreESY_SY_EEEEENS4_13SM90_TMA_LOADENS4_14ComposedLayoutINS4_7SwizzleILi2ELi4ELi3EEENS4_18smem_ptr_flag_bitsILi16EEENST_INS5_IJNSA_ILi8EEESH_EEENS5_IJSH_SC_EEEEEEEvNS4_8identityENS4_23SM90_TMA_LOAD_MULTICASTES1B_vS1C_EENS_8epilogue10collective18CollectiveEpilogueINS1F_23Sm100TmaWarpSpecializedILi2ELi1ELi40ELb1ELb0EEEJSI_NS5_IJNST_ISF_SC_EENST_ISG_SC_EEEEESJ_SK_SJ_SK_NS1F_6fusion15FusionCallbacksIS1J_NS1N_17LinearCombinationISJ_fSJ_fLNS_15FloatRoundStyleE2EEESI_S1M_JEEENS4_5SM1004TMEM4LOAD26SM100_TMEM_LOAD_16dp256b2xES11_NS12_INS13_ILi1ELi4ELi3EEES16_NST_INS5_IJS17_NSA_ILi16EEEEEENS5_IJS1Y_SC_EEEEEEENS4_17SM75_U32x4_LDSM_NENS4_14SM90_TMA_STOREES22_NS4_17SM90_U32x4_STSM_NENS4_39AutoVectorizingCopyWithAssumedAlignmentILi128EEEEEEvvEEEEvNT_6ParamsE,"",@"SHT_CUDA_INFO"
	.sectionflags	@""
	.align	4


	//----- nvinfo : EIATTR_CUDA_API_VERSION
	.align		4
        /*0000*/ 	.byte	0x04, 0x37
        /*0002*/ 	.short	(.L_31 - .L_30)
.L_30:
        /*0004*/ 	.word	0x00000082


	//----- nvinfo : EIATTR_KPARAM_INFO
	.align		4
.L_31:
        /*0008*/ 	.byte	0x04, 0x17
        /*000a*/ 	.short	(.L_33 - .L_32)
.L_32:
        /*000c*/ 	.word	0x00000000
        /*0010*/ 	.short	0x0000
        /*0012*/ 	.short	0x0000
        /*0014*/ 	.byte	0x00, 0xf0, 0x01, 0x20


	//----- nvinfo : EIATTR_AT_ENTRY_FRAGMENTS
	.align		4
.L_33:
        /*0018*/ 	.byte	0x04, 0x4f
        /*001a*/ 	.short	(.L_35 - .L_34)


	//   ....[0]....
.L_34:
        /*001c*/ 	.word	0x00000006


	//----- nvinfo : EIATTR_RESERVED_SMEM_USED
	.align		4
.L_35:
        /*0020*/ 	.byte	0x01, 0x41
	.zero		2


	//----- nvinfo : EIATTR_SPARSE_MMA_MASK
	.align		4
        /*0024*/ 	.byte	0x03, 0x50
        /*0026*/ 	.short	0x0000


	//----- nvinfo : EIATTR_TCGEN05_1CTA_USED
	.align		4
        /*0028*/ 	.byte	0x01, 0x51
	.zero		2


	//----- nvinfo : EIATTR_MAXREG_COUNT
	.align		4
        /*002c*/ 	.byte	0x03, 0x1b
        /*002e*/ 	.short	0x00ff


	//----- nvinfo : EIATTR_NUM_BARRIERS
	.align		4
        /*0030*/ 	.byte	0x02, 0x4c
        /*0032*/ 	.byte	0x07
	.zero		1


	//----- nvinfo : EIATTR_EXTERNS
	.align		4
        /*0034*/ 	.byte	0x04, 0x0f
        /*0036*/ 	.short	(.L_37 - .L_36)


	//   ....[0]....
	.align		4
.L_36:
        /*0038*/ 	.word	index@(__assertfail)


	//----- nvinfo : EIATTR_MERCURY_ISA_VERSION
	.align		4
.L_37:
        /*003c*/ 	.byte	0x03, 0x5f
        /*003e*/ 	.short	0x0101


	//----- nvinfo : EIATTR_INT_WARP_WIDE_INSTR_OFFSETS
	.align		4
        /*0040*/ 	.byte	0x04, 0x31
        /*0042*/ 	.short	(.L_39 - .L_38)


	//   ....[0]....
.L_38:
        /*0044*/ 	.word	0x000047f0


	//   ....[1]....
        /*0048*/ 	.word	0x00004820


	//   ....[2]....
        /*004c*/ 	.word	0x00004840


	//   ....[3]....
        /*0050*/ 	.word	0x00005450


	//   ....[4]....
        /*0054*/ 	.word	0x00005460


	//   ....[5]....
        /*0058*/ 	.word	0x00005620


	//   ....[6]....
        /*005c*/ 	.word	0x00005640


	//   ....[7]....
        /*0060*/ 	.word	0x000056a0


	//   ....[8]....
        /*0064*/ 	.word	0x00005700


	//----- nvinfo : EIATTR_COOP_GROUP_MASK_REGIDS
	.align		4
.L_39:
        /*0068*/ 	.byte	0x04, 0x29
        /*006a*/ 	.short	(.L_41 - .L_40)


	//   ....[0]....
.L_40:
        /*006c*/ 	.word	0xffffffff


	//   ....[1]....
        /*0070*/ 	.word	0xffffffff


	//   ....[2]....
        /*0074*/ 	.word	0xffffffff


	//   ....[3]....
        /*0078*/ 	.word	0xffffffff


	//   ....[4]....
        /*007c*/ 	.word	0xffffffff


	//   ....[5]....
        /*0080*/ 	.word	0xffffffff


	//   ....[6]....
        /*0084*/ 	.word	0xffffffff


	//   ....[7]....
        /*0088*/ 	.word	0xffffffff


	//   ....[8]....
        /*008c*/ 	.word	0xffffffff


	//   ....[9]....
        /*0090*/ 	.word	0xffffffff


	//   ....[10]....
        /*0094*/ 	.word	0xffffffff


	//   ....[11]....
        /*0098*/ 	.word	0xffffffff


	//   ....[12]....
        /*009c*/ 	.word	0xffffffff


	//   ....[13]....
        /*00a0*/ 	.word	0xffffffff


	//----- nvinfo : EIATTR_COOP_GROUP_INSTR_OFFSETS
	.align		4
.L_41:
        /*00a4*/ 	.byte	0x04, 0x28
        /*00a6*/ 	.short	(.L_43 - .L_42)


	//   ....[0]....
.L_42:
        /*00a8*/ 	.word	0x00000080


	//   ....[1]....
        /*00ac*/ 	.word	0x000004e0


	//   ....[2]....
        /*00b0*/ 	.word	0x000008e0


	//   ....[3]....
        /*00b4*/ 	.word	0x00000a40


	//   ....[4]....
        /*00b8*/ 	.word	0x00000b40


	//   ....[5]....
        /*00bc*/ 	.word	0x00000cb0


	//   ....[6]....
        /*00c0*/ 	.word	0x00000e50


	//   ....[7]....
        /*00c4*/ 	.word	0x00001010


	//   ....[8]....
        /*00c8*/ 	.word	0x00002210


	//   ....[9]....
        /*00cc*/ 	.word	0x00003ad0


	//   ....[10]....
        /*00d0*/ 	.word	0x00003ce0


	//   ....[11]....
        /*00d4*/ 	.word	0x00003d10


	//   ....[12]....
        /*00d8*/ 	.word	0x000046d0


	//   ....[13]....
        /*00dc*/ 	.word	0x00004900


	//----- nvinfo : EIATTR_VRC_CTA_INIT_COUNT
	.align		4
.L_43:
        /*00e0*/ 	.byte	0x02, 0x4a
        /*00e2*/ 	.byte	0x80
	.zero		1


	//----- nvinfo : EIATTR_SYSCALL_OFFSETS
	.align		4
        /*00e4*/ 	.byte	0x04, 0x46
        /*00e6*/ 	.short	(.L_45 - .L_44)


	//   ....[0]....
.L_44:
        /*00e8*/ 	.word	0x00006290


	//   ....[1]....
        /*00ec*/ 	.word	0x00006380


	//   ....[2]....
        /*00f0*/ 	.word	0x00006ba0


	//   ....[3]....
        /*00f4*/ 	.word	0x00006d10


	//   ....[4]....
        /*00f8*/ 	.word	0x00006e80


	//   ....[5]....
        /*00fc*/ 	.word	0x00006ff0


	//   ....[6]....
        /*0100*/ 	.word	0x00007160


	//----- nvinfo : EIATTR_MBARRIER_INSTR_OFFSETS
	.align		4
.L_45:
        /*0104*/ 	.byte	0x04, 0x39
        /*0106*/ 	.short	(.L_47 - .L_46)


	//   ....[0]....
.L_46:
        /*0108*/ 	.word	0x00000600
        /*010c*/ 	.word	0x000000ff
        /*0110*/ 	.word	0x00000000
        /*0114*/ 	.short	0x0100
        /*0116*/ 	.byte	0x04
	.zero		1


	//   ....[1]....
        /*0118*/ 	.word	0x00000610
        /*011c*/ 	.word	0x000000ff
        /*0120*/ 	.word	0x000000b0
        /*0124*/ 	.short	0x0100
        /*0126*/ 	.byte	0x04
	.zero		1


	//   ....[2]....
        /*0128*/ 	.word	0x00000620
        /*012c*/ 	.word	0x000000ff
        /*0130*/ 	.word	0x00000008
        /*0134*/ 	.short	0x0100
        /*0136*/ 	.byte	0x04
	.zero		1


	//   ....[3]....
        /*0138*/ 	.word	0x00000630
        /*013c*/ 	.word	0x000000ff
        /*0140*/ 	.word	0x000000b8
        /*0144*/ 	.short	0x0100
        /*0146*/ 	.byte	0x04
	.zero		1


	//   ....[4]....
        /*0148*/ 	.word	0x00000640
        /*014c*/ 	.word	0x000000ff
        /*0150*/ 	.word	0x00000010
        /*0154*/ 	.short	0x0100
        /*0156*/ 	.byte	0x04
	.zero		1


	//   ....[5]....
        /*0158*/ 	.word	0x00000650
        /*015c*/ 	.word	0x000000ff
        /*0160*/ 	.word	0x000000c0
        /*0164*/ 	.short	0x0100
        /*0166*/ 	.byte	0x04
	.zero		1


	//   ....[6]....
        /*0168*/ 	.word	0x00000660
        /*016c*/ 	.word	0x000000ff
        /*0170*/ 	.word	0x00000018
        /*0174*/ 	.short	0x0100
        /*0176*/ 	.byte	0x04
	.zero		1


	//   ....[7]....
        /*0178*/ 	.word	0x00000670
        /*017c*/ 	.word	0x000000ff
        /*0180*/ 	.word	0x000000c8
        /*0184*/ 	.short	0x0100
        /*0186*/ 	.byte	0x04
	.zero		1


	//   ....[8]....
        /*0188*/ 	.word	0x00000680
        /*018c*/ 	.word	0x000000ff
        /*0190*/ 	.word	0x00000020
        /*0194*/ 	.short	0x0100
        /*0196*/ 	.byte	0x04
	.zero		1


	//   ....[9]....
        /*0198*/ 	.word	0x00000690
        /*019c*/ 	.word	0x000000ff
        /*01a0*/ 	.word	0x000000d0
        /*01a4*/ 	.short	0x0100
        /*01a6*/ 	.byte	0x04
	.zero		1


	//   ....[10]....
        /*01a8*/ 	.word	0x000006a0
        /*01ac*/ 	.word	0x000000ff
        /*01b0*/ 	.word	0x00000028
        /*01b4*/ 	.short	0x0100
        /*01b6*/ 	.byte	0x04
	.zero		1


	//   ....[11]....
        /*01b8*/ 	.word	0x000006b0
        /*01bc*/ 	.word	0x000000ff
        /*01c0*/ 	.word	0x000000d8
        /*01c4*/ 	.short	0x0100
        /*01c6*/ 	.byte	0x04
	.zero		1


	//   ....[12]....
        /*01c8*/ 	.word	0x000006c0
        /*01cc*/ 	.word	0x000000ff
        /*01d0*/ 	.word	0x00000030
        /*01d4*/ 	.short	0x0100
        /*01d6*/ 	.byte	0x04
	.zero		1


	//   ....[13]....
        /*01d8*/ 	.word	0x000006d0
        /*01dc*/ 	.word	0x000000ff
        /*01e0*/ 	.word	0x000000e0
        /*01e4*/ 	.short	0x0100
        /*01e6*/ 	.byte	0x04
	.zero		1


	//   ....[14]....
        /*01e8*/ 	.word	0x000006e0
        /*01ec*/ 	.word	0x000000ff
        /*01f0*/ 	.word	0x00000038
        /*01f4*/ 	.short	0x0100
        /*01f6*/ 	.byte	0x04
	.zero		1


	//   ....[15]....
        /*01f8*/ 	.word	0x000006f0
        /*01fc*/ 	.word	0x000000ff
        /*0200*/ 	.word	0x000000e8
        /*0204*/ 	.short	0x0100
        /*0206*/ 	.byte	0x04
	.zero		1


	//   ....[16]....
        /*0208*/ 	.word	0x00000700
        /*020c*/ 	.word	0x000000ff
        /*0210*/ 	.word	0x00000040
        /*0214*/ 	.short	0x0100
        /*0216*/ 	.byte	0x04
	.zero		1


	//   ....[17]....
        /*0218*/ 	.word	0x00000710
        /*021c*/ 	.word	0x000000ff
        /*0220*/ 	.word	0x000000f0
        /*0224*/ 	.short	0x0100
        /*0226*/ 	.byte	0x04
	.zero		1


	//   ....[18]....
        /*0228*/ 	.word	0x00000720
        /*022c*/ 	.word	0x000000ff
        /*0230*/ 	.word	0x00000048
        /*0234*/ 	.short	0x0100
        /*0236*/ 	.byte	0x04
	.zero		1


	//   ....[19]....
        /*0238*/ 	.word	0x00000730
        /*023c*/ 	.word	0x000000ff
        /*0240*/ 	.word	0x000000f8
        /*0244*/ 	.short	0x0100
        /*0246*/ 	.byte	0x04
	.zero		1


	//   ....[20]....
        /*0248*/ 	.word	0x00000740
        /*024c*/ 	.word	0x000000ff
        /*0250*/ 	.word	0x00000050
        /*0254*/ 	.short	0x0100
        /*0256*/ 	.byte	0x04
	.zero		1


	//   ....[21]....
        /*0258*/ 	.word	0x00000750
        /*025c*/ 	.word	0x000000ff
        /*0260*/ 	.word	0x00000100
        /*0264*/ 	.short	0x0100
        /*0266*/ 	.byte	0x04
	.zero		1


	//   ....[22]....
        /*0268*/ 	.word	0x00000760
        /*026c*/ 	.word	0x000000ff
        /*0270*/ 	.word	0x00000058
        /*0274*/ 	.short	0x0100
        /*0276*/ 	.byte	0x04
	.zero		1


	//   ....[23]....
        /*0278*/ 	.word	0x00000770
        /*027c*/ 	.word	0x000000ff
        /*0280*/ 	.word	0x00000108
        /*0284*/ 	.short	0x0100
        /*0286*/ 	.byte	0x04
	.zero		1


	//   ....[24]....
        /*0288*/ 	.word	0x00000780
        /*028c*/ 	.word	0x000000ff
        /*0290*/ 	.word	0x00000060
        /*0294*/ 	.short	0x0100
        /*0296*/ 	.byte	0x04
	.zero		1


	//   ....[25]....
        /*0298*/ 	.word	0x00000790
        /*029c*/ 	.word	0x000000ff
        /*02a0*/ 	.word	0x00000110
        /*02a4*/ 	.short	0x0100
        /*02a6*/ 	.byte	0x04
	.zero		1


	//   ....[26]....
        /*02a8*/ 	.word	0x000007a0
        /*02ac*/ 	.word	0x000000ff
        /*02b0*/ 	.word	0x00000068
        /*02b4*/ 	.short	0x0100
        /*02b6*/ 	.byte	0x04
	.zero		1


	//   ....[27]....
        /*02b8*/ 	.word	0x000007b0
        /*02bc*/ 	.word	0x000000ff
        /*02c0*/ 	.word	0x00000118
        /*02c4*/ 	.short	0x0100
        /*02c6*/ 	.byte	0x04
	.zero		1


	//   ....[28]....
        /*02c8*/ 	.word	0x000007c0
        /*02cc*/ 	.word	0x000000ff
        /*02d0*/ 	.word	0x00000070
        /*02d4*/ 	.short	0x0100
        /*02d6*/ 	.byte	0x04
	.zero		1


	//   ....[29]....
        /*02d8*/ 	.word	0x000007d0
        /*02dc*/ 	.word	0x000000ff
        /*02e0*/ 	.word	0x00000120
        /*02e4*/ 	.short	0x0100
        /*02e6*/ 	.byte	0x04
	.zero		1


	//   ....[30]....
        /*02e8*/ 	.word	0x000007e0
        /*02ec*/ 	.word	0x000000ff
        /*02f0*/ 	.word	0x00000078
        /*02f4*/ 	.short	0x0100
        /*02f6*/ 	.byte	0x04
	.zero		1


	//   ....[31]....
        /*02f8*/ 	.word	0x000007f0
        /*02fc*/ 	.word	0x000000ff
        /*0300*/ 	.word	0x00000128
        /*0304*/ 	.short	0x0100
        /*0306*/ 	.byte	0x04
	.zero		1


	//   ....[32]....
        /*0308*/ 	.word	0x00000800
        /*030c*/ 	.word	0x000000ff
        /*0310*/ 	.word	0x00000080
        /*0314*/ 	.short	0x0100
        /*0316*/ 	.byte	0x04
	.zero		1


	//   ....[33]....
        /*0318*/ 	.word	0x00000810
        /*031c*/ 	.word	0x000000ff
        /*0320*/ 	.word	0x00000130
        /*0324*/ 	.short	0x0100
        /*0326*/ 	.byte	0x04
	.zero		1


	//   ....[34]....
        /*0328*/ 	.word	0x00000820
        /*032c*/ 	.word	0x000000ff
        /*0330*/ 	.word	0x00000088
        /*0334*/ 	.short	0x0100
        /*0336*/ 	.byte	0x04
	.zero		1


	//   ....[35]....
        /*0338*/ 	.word	0x00000830
        /*033c*/ 	.word	0x000000ff
        /*0340*/ 	.word	0x00000138
        /*0344*/ 	.short	0x0100
        /*0346*/ 	.byte	0x04
	.zero		1


	//   ....[36]....
        /*0348*/ 	.word	0x00000840
        /*034c*/ 	.word	0x000000ff
        /*0350*/ 	.word	0x00000090
        /*0354*/ 	.short	0x0100
        /*0356*/ 	.byte	0x04
	.zero		1


	//   ....[37]....
        /*0358*/ 	.word	0x00000850
        /*035c*/ 	.word	0x000000ff
        /*0360*/ 	.word	0x00000140
        /*0364*/ 	.short	0x0100
        /*0366*/ 	.byte	0x04
	.zero		1


	//   ....[38]....
        /*0368*/ 	.word	0x00000860
        /*036c*/ 	.word	0x000000ff
        /*0370*/ 	.word	0x00000098
        /*0374*/ 	.short	0x0100
        /*0376*/ 	.byte	0x04
	.zero		1


	//   ....[39]....
        /*0378*/ 	.word	0x00000870
        /*037c*/ 	.word	0x000000ff
        /*0380*/ 	.word	0x00000148
        /*0384*/ 	.short	0x0100
        /*0386*/ 	.byte	0x04
	.zero		1


	//   ....[40]....
        /*0388*/ 	.word	0x00000880
        /*038c*/ 	.word	0x000000ff
        /*0390*/ 	.word	0x000000a0
        /*0394*/ 	.short	0x0100
        /*0396*/ 	.byte	0x04
	.zero		1


	//   ....[41]....
        /*0398*/ 	.word	0x00000890
        /*039c*/ 	.word	0x000000ff
        /*03a0*/ 	.word	0x00000150
        /*03a4*/ 	.short	0x0100
        /*03a6*/ 	.byte	0x04
	.zero		1


	//   ....[42]....
        /*03a8*/ 	.word	0x000008a0
        /*03ac*/ 	.word	0x000000ff
        /*03b0*/ 	.word	0x000000a8
        /*03b4*/ 	.short	0x0100
        /*03b6*/ 	.byte	0x04
	.zero		1


	//   ....[43]....
        /*03b8*/ 	.word	0x000008b0
        /*03bc*/ 	.word	0x000000ff
        /*03c0*/ 	.word	0x00000158
        /*03c4*/ 	.short	0x0100
        /*03c6*/ 	.byte	0x04
	.zero		1


	//   ....[44]....
        /*03c8*/ 	.word	0x000009f0
        /*03cc*/ 	.word	0x000000ff
        /*03d0*/ 	.word	0x00000160
        /*03d4*/ 	.short	0x0100
        /*03d6*/ 	.byte	0x04
	.zero		1


	//   ....[45]....
        /*03d8*/ 	.word	0x00000a00
        /*03dc*/ 	.word	0x000000ff
        /*03e0*/ 	.word	0x00000170
        /*03e4*/ 	.short	0x0100
        /*03e6*/ 	.byte	0x04
	.zero		1


	//   ....[46]....
        /*03e8*/ 	.word	0x00000a10
        /*03ec*/ 	.word	0x000000ff
        /*03f0*/ 	.word	0x00000168
        /*03f4*/ 	.short	0x0100
        /*03f6*/ 	.byte	0x04
	.zero		1


	//   ....[47]....
        /*03f8*/ 	.word	0x00000a20
        /*03fc*/ 	.word	0x000000ff
        /*0400*/ 	.word	0x00000178
        /*0404*/ 	.short	0x0100
        /*0406*/ 	.byte	0x04
	.zero		1


	//   ....[48]....
        /*0408*/ 	.word	0x00000b10
        /*040c*/ 	.word	0x000000ff
        /*0410*/ 	.word	0x00000180
        /*0414*/ 	.short	0x0100
        /*0416*/ 	.byte	0x06
	.zero		1


	//   ....[49]....
        /*0418*/ 	.word	0x00000b20
        /*041c*/ 	.word	0x000000ff
        /*0420*/ 	.word	0x00000188
        /*0424*/ 	.short	0x0100
        /*0426*/ 	.byte	0x06
	.zero		1


	//   ....[50]....
        /*0428*/ 	.word	0x00000c60
        /*042c*/ 	.word	0x000000ff
        /*0430*/ 	.word	0x00000190
        /*0434*/ 	.short	0x0100
        /*0436*/ 	.byte	0x06
	.zero		1


	//   ....[51]....
        /*0438*/ 	.word	0x00000c70
        /*043c*/ 	.word	0x000000ff
        /*0440*/ 	.word	0x000001a0
        /*0444*/ 	.short	0x0100
        /*0446*/ 	.byte	0x06
	.zero		1


	//   ....[52]....
        /*0448*/ 	.word	0x00000c80
        /*044c*/ 	.word	0x000000ff
        /*0450*/ 	.word	0x00000198
        /*0454*/ 	.short	0x0100
        /*0456*/ 	.byte	0x06
	.zero		1


	//   ....[53]....
        /*0458*/ 	.word	0x00000c90
        /*045c*/ 	.word	0x000000ff
        /*0460*/ 	.word	0x000001a8
        /*0464*/ 	.short	0x0100
        /*0466*/ 	.byte	0x06
	.zero		1


	//   ....[54]....
        /*0468*/ 	.word	0x00000dc0
        /*046c*/ 	.word	0x000000ff
        /*0470*/ 	.word	0x000001b0
        /*0474*/ 	.short	0x0100
        /*0476*/ 	.byte	0x04
	.zero		1


	//   ....[55]....
        /*0478*/ 	.word	0x00000dd0
        /*047c*/ 	.word	0x000000ff
        /*0480*/ 	.word	0x000001d0
        /*0484*/ 	.short	0x0100
        /*0486*/ 	.byte	0x04
	.zero		1


	//   ....[56]....
        /*0488*/ 	.word	0x00000de0
        /*048c*/ 	.word	0x000000ff
        /*0490*/ 	.word	0x000001b8
        /*0494*/ 	.short	0x0100
        /*0496*/ 	.byte	0x04
	.zero		1


	//   ....[57]....
        /*0498*/ 	.word	0x00000df0
        /*049c*/ 	.word	0x000000ff
        /*04a0*/ 	.word	0x000001d8
        /*04a4*/ 	.short	0x0100
        /*04a6*/ 	.byte	0x04
	.zero		1


	//   ....[58]....
        /*04a8*/ 	.word	0x00000e00
        /*04ac*/ 	.word	0x000000ff
        /*04b0*/ 	.word	0x000001c0
        /*04b4*/ 	.short	0x0100
        /*04b6*/ 	.byte	0x04
	.zero		1


	//   ....[59]....
        /*04b8*/ 	.word	0x00000e10
        /*04bc*/ 	.word	0x000000ff
        /*04c0*/ 	.word	0x000001e0
        /*04c4*/ 	.short	0x0100
        /*04c6*/ 	.byte	0x04
	.zero		1


	//   ....[60]....
        /*04c8*/ 	.word	0x00000e20
        /*04cc*/ 	.word	0x000000ff
        /*04d0*/ 	.word	0x000001c8
        /*04d4*/ 	.short	0x0100
        /*04d6*/ 	.byte	0x04
	.zero		1


	//   ....[61]....
        /*04d8*/ 	.word	0x00000e30
        /*04dc*/ 	.word	0x000000ff
        /*04e0*/ 	.word	0x000001e8
        /*04e4*/ 	.short	0x0100
        /*04e6*/ 	.byte	0x04
	.zero		1


	//   ....[62]....
        /*04e8*/ 	.word	0x00000f20
        /*04ec*/ 	.word	0x000000ff
        /*04f0*/ 	.word	0x000001f0
        /*04f4*/ 	.short	0x0100
        /*04f6*/ 	.byte	0x04
	.zero		1


	//   ....[63]....
        /*04f8*/ 	.word	0x00000f30
        /*04fc*/ 	.word	0x000000ff
        /*0500*/ 	.word	0x00000200
        /*0504*/ 	.short	0x0100
        /*0506*/ 	.byte	0x04
	.zero		1


	//   ....[64]....
        /*0508*/ 	.word	0x00000f40
        /*050c*/ 	.word	0x000000ff
        /*0510*/ 	.word	0x000001f8
        /*0514*/ 	.short	0x0100
        /*0516*/ 	.byte	0x04
	.zero		1


	//   ....[65]....
        /*0518*/ 	.word	0x00000f50
        /*051c*/ 	.word	0x000000ff
        /*0520*/ 	.word	0x00000208
        /*0524*/ 	.short	0x0100
        /*0526*/ 	.byte	0x04
	.zero		1


	//   ....[66]....
        /*0528*/ 	.word	0x00001ab0
        /*052c*/ 	.word	0x00000000
        /*0530*/ 	.word	0x00000200
        /*0534*/ 	.short	0x010a
        /*0536*/ 	.byte	0xff
	.zero		1


	//   ....[67]....
        /*0538*/ 	.word	0x00001ae0
        /*053c*/ 	.word	0x00000000
        /*0540*/ 	.word	0x000001f0
        /*0544*/ 	.short	0x0101
        /*0546*/ 	.byte	0xff
	.zero		1


	//   ....[68]....
        /*0548*/ 	.word	0x00001b90
        /*054c*/ 	.word	0x000000ff
        /*0550*/ 	.word	0x000000b0
        /*0554*/ 	.short	0x010a
        /*0556*/ 	.byte	0x06
	.zero		1


	//   ....[69]....
        /*0558*/ 	.word	0x00001c10
        /*055c*/ 	.word	0x000000ff
        /*0560*/ 	.word	0x000000b0
        /*0564*/ 	.short	0x010a
        /*0566*/ 	.byte	0x21
	.zero		1


	//   ....[70]....
        /*0568*/ 	.word	0x00001da0
        /*056c*/ 	.word	0x000000ff
        /*0570*/ 	.word	0x000000b0
        /*0574*/ 	.short	0x010a
        /*0576*/ 	.byte	0x06
	.zero		1


	//   ....[71]....
        /*0578*/ 	.word	0x00001ed0
        /*057c*/ 	.word	0x000000ff
        /*0580*/ 	.word	0x00000188
        /*0584*/ 	.short	0x0101
        /*0586*/ 	.byte	0x0f
	.zero		1


	//   ....[72]....
        /*0588*/ 	.word	0x00001ef0
        /*058c*/ 	.word	0x000000ff
        /*0590*/ 	.word	0x000000b0
        /*0594*/ 	.short	0x010a
        /*0596*/ 	.byte	0x06
	.zero		1


	//   ....[73]....
        /*0598*/ 	.word	0x00001f70
        /*059c*/ 	.word	0x000000ff
        /*05a0*/ 	.word	0x000000b0
        /*05a4*/ 	.short	0x010a
        /*05a6*/ 	.byte	0x09
	.zero		1


	//   ....[74]....
        /*05a8*/ 	.word	0x00002100
        /*05ac*/ 	.word	0x000000ff
        /*05b0*/ 	.word	0x000000b0
        /*05b4*/ 	.short	0x010a
        /*05b6*/ 	.byte	0x07
	.zero		1


	//   ....[75]....
        /*05b8*/ 	.word	0x00002240
        /*05bc*/ 	.word	0x00000003
        /*05c0*/ 	.word	0x00000190
        /*05c4*/ 	.short	0x010a
        /*05c6*/ 	.byte	0xff
	.zero		1


	//   ....[76]....
        /*05c8*/ 	.word	0x00002390
        /*05cc*/ 	.word	0x00000000
        /*05d0*/ 	.word	0x00000000
        /*05d4*/ 	.short	0x0101
        /*05d6*/ 	.byte	0xff
	.zero		1


	//   ....[77]....
        /*05d8*/ 	.word	0x00002930
        /*05dc*/ 	.word	0x000000ff
        /*05e0*/ 	.word	0x00000000
        /*05e4*/ 	.short	0x010a
        /*05e6*/ 	.byte	0x04
	.zero		1


	//   ....[78]....
        /*05e8*/ 	.word	0x000029c0
        /*05ec*/ 	.word	0x000000ff
        /*05f0*/ 	.word	0x00000000
        /*05f4*/ 	.short	0x010a
        /*05f6*/ 	.byte	0x05
	.zero		1


	//   ....[79]....
        /*05f8*/ 	.word	0x00002a50
        /*05fc*/ 	.word	0x000000ff
        /*0600*/ 	.word	0x00000000
        /*0604*/ 	.short	0x010a
        /*0606*/ 	.byte	0x05
	.zero		1


	//   ....[80]....
        /*0608*/ 	.word	0x00002ae0
        /*060c*/ 	.word	0x000000ff
        /*0610*/ 	.word	0x00000000
        /*0614*/ 	.short	0x010a
        /*0616*/ 	.byte	0x05
	.zero		1


	//   ....[81]....
        /*0618*/ 	.word	0x00002b70
        /*061c*/ 	.word	0x000000ff
        /*0620*/ 	.word	0x00000000
        /*0624*/ 	.short	0x010a
        /*0626*/ 	.byte	0x05
	.zero		1


	//   ....[82]....
        /*0628*/ 	.word	0x00002c00
        /*062c*/ 	.word	0x000000ff
        /*0630*/ 	.word	0x00000000
        /*0634*/ 	.short	0x010a
        /*0636*/ 	.byte	0x05
	.zero		1


	//   ....[83]....
        /*0638*/ 	.word	0x00002c90
        /*063c*/ 	.word	0x000000ff
        /*0640*/ 	.word	0x00000000
        /*0644*/ 	.short	0x010a
        /*0646*/ 	.byte	0x05
	.zero		1


	//   ....[84]....
        /*0648*/ 	.word	0x00002d20
        /*064c*/ 	.word	0x000000ff
        /*0650*/ 	.word	0x00000000
        /*0654*/ 	.short	0x010a
        /*0656*/ 	.byte	0x05
	.zero		1


	//   ....[85]....
        /*0658*/ 	.word	0x00002db0
        /*065c*/ 	.word	0x000000ff
        /*0660*/ 	.word	0x00000000
        /*0664*/ 	.short	0x010a
        /*0666*/ 	.byte	0x05
	.zero		1


	//   ....[86]....
        /*0668*/ 	.word	0x00002e40
        /*066c*/ 	.word	0x000000ff
        /*0670*/ 	.word	0x00000000
        /*0674*/ 	.short	0x010a
        /*0676*/ 	.byte	0x05
	.zero		1


	//   ....[87]....
        /*0678*/ 	.word	0x00002ed0
        /*067c*/ 	.word	0x000000ff
        /*0680*/ 	.word	0x00000000
        /*0684*/ 	.short	0x010a
        /*0686*/ 	.byte	0x05
	.zero		1


	//   ....[88]....
        /*0688*/ 	.word	0x00002f60
        /*068c*/ 	.word	0x000000ff
        /*0690*/ 	.word	0x00000000
        /*0694*/ 	.short	0x010a
        /*0696*/ 	.byte	0x05
	.zero		1


	//   ....[89]....
        /*0698*/ 	.word	0x00002ff0
        /*069c*/ 	.word	0x000000ff
        /*06a0*/ 	.word	0x00000000
        /*06a4*/ 	.short	0x010a
        /*06a6*/ 	.byte	0x05
	.zero		1


	//   ....[90]....
        /*06a8*/ 	.word	0x00003080
        /*06ac*/ 	.word	0x000000ff
        /*06b0*/ 	.word	0x00000000
        /*06b4*/ 	.short	0x010a
        /*06b6*/ 	.byte	0x05
	.zero		1


	//   ....[91]....
        /*06b8*/ 	.word	0x00003110
        /*06bc*/ 	.word	0x000000ff
        /*06c0*/ 	.word	0x00000000
        /*06c4*/ 	.short	0x010a
        /*06c6*/ 	.byte	0x05
	.zero		1


	//   ....[92]....
        /*06c8*/ 	.word	0x000031a0
        /*06cc*/ 	.word	0x000000ff
        /*06d0*/ 	.word	0x00000000
        /*06d4*/ 	.short	0x010a
        /*06d6*/ 	.byte	0x05
	.zero		1


	//   ....[93]....
        /*06d8*/ 	.word	0x00003230
        /*06dc*/ 	.word	0x000000ff
        /*06e0*/ 	.word	0x00000000
        /*06e4*/ 	.short	0x010a
        /*06e6*/ 	.byte	0x05
	.zero		1


	//   ....[94]....
        /*06e8*/ 	.word	0x000032c0
        /*06ec*/ 	.word	0x000000ff
        /*06f0*/ 	.word	0x00000000
        /*06f4*/ 	.short	0x010a
        /*06f6*/ 	.byte	0x05
	.zero		1


	//   ....[95]....
        /*06f8*/ 	.word	0x00003350
        /*06fc*/ 	.word	0x000000ff
        /*0700*/ 	.word	0x00000000
        /*0704*/ 	.short	0x010a
        /*0706*/ 	.byte	0x05
	.zero		1


	//   ....[96]....
        /*0708*/ 	.word	0x000033e0
        /*070c*/ 	.word	0x000000ff
        /*0710*/ 	.word	0x00000000
        /*0714*/ 	.short	0x010a
        /*0716*/ 	.byte	0x05
	.zero		1


	//   ....[97]....
        /*0718*/ 	.word	0x00003470
        /*071c*/ 	.word	0x000000ff
        /*0720*/ 	.word	0x00000000
        /*0724*/ 	.short	0x010a
        /*0726*/ 	.byte	0x05
	.zero		1


	//   ....[98]....
        /*0728*/ 	.word	0x00003510
        /*072c*/ 	.word	0x00000000
        /*0730*/ 	.word	0x00000000
        /*0734*/ 	.short	0x010a
        /*0736*/ 	.byte	0xff
	.zero		1


	//   ....[99]....
        /*0738*/ 	.word	0x00003630
        /*073c*/ 	.word	0x00000002
        /*0740*/ 	.word	0x000001f0
        /*0744*/ 	.short	0x010a
        /*0746*/ 	.byte	0xff
	.zero		1


	//   ....[100]....
        /*0748*/ 	.word	0x000036a0
        /*074c*/ 	.word	0x00000002
        /*0750*/ 	.word	0x00000000
        /*0754*/ 	.short	0x0101
        /*0756*/ 	.byte	0xff
	.zero		1


	//   ....[101]....
        /*0758*/ 	.word	0x000036c0
        /*075c*/ 	.word	0x000000ff
        /*0760*/ 	.word	0x000001a0
        /*0764*/ 	.short	0x010a
        /*0766*/ 	.byte	0x04
	.zero		1


	//   ....[102]....
        /*0768*/ 	.word	0x000037e0
        /*076c*/ 	.word	0x00000002
        /*0770*/ 	.word	0x00000190
        /*0774*/ 	.short	0x010a
        /*0776*/ 	.byte	0xff
	.zero		1


	//   ....[103]....
        /*0778*/ 	.word	0x000038e0
        /*077c*/ 	.word	0x00000002
        /*0780*/ 	.word	0x00000000
        /*0784*/ 	.short	0x0101
        /*0786*/ 	.byte	0xff
	.zero		1


	//   ....[104]....
        /*0788*/ 	.word	0x00003970
        /*078c*/ 	.word	0x000000ff
        /*0790*/ 	.word	0x000001a0
        /*0794*/ 	.short	0x0106
        /*0796*/ 	.byte	0x04
	.zero		1


	//   ....[105]....
        /*0798*/ 	.word	0x00003990
        /*079c*/ 	.word	0x000000ff
        /*07a0*/ 	.word	0x000001a0
        /*07a4*/ 	.short	0x010a
        /*07a6*/ 	.byte	0x04
	.zero		1


	//   ....[106]....
        /*07a8*/ 	.word	0x00003a20
        /*07ac*/ 	.word	0x000000ff
        /*07b0*/ 	.word	0x000001a0
        /*07b4*/ 	.short	0x0106
        /*07b6*/ 	.byte	0x06
	.zero		1


	//   ....[107]....
        /*07b8*/ 	.word	0x00003a60
        /*07bc*/ 	.word	0x00000000
        /*07c0*/ 	.word	0x000001a0
        /*07c4*/ 	.short	0x010a
        /*07c6*/ 	.byte	0xff
	.zero		1


	//   ....[108]....
        /*07c8*/ 	.word	0x00003f70
        /*07cc*/ 	.word	0x00000000
        /*07d0*/ 	.word	0x00000190
        /*07d4*/ 	.short	0x010a
        /*07d6*/ 	.byte	0xff
	.zero		1


	//   ....[109]....
        /*07d8*/ 	.word	0x00004070
        /*07dc*/ 	.word	0x00000003
        /*07e0*/ 	.word	0x00000000
        /*07e4*/ 	.short	0x0101
        /*07e6*/ 	.byte	0xff
	.zero		1


	//   ....[110]....
        /*07e8*/ 	.word	0x00004080
        /*07ec*/ 	.word	0x000000ff
        /*07f0*/ 	.word	0x00000000
        /*07f4*/ 	.short	0x010a
        /*07f6*/ 	.byte	0x05
	.zero		1


	//   ....[111]....
        /*07f8*/ 	.word	0x00004100
        /*07fc*/ 	.word	0x000000ff
        /*0800*/ 	.word	0x000001d0
        /*0804*/ 	.short	0x010a
        /*0806*/ 	.byte	0x17
	.zero		1


	//   ....[112]....
        /*0808*/ 	.word	0x000041d0
        /*080c*/ 	.word	0x000000ff
        /*0810*/ 	.word	0x00000000
        /*0814*/ 	.short	0x010a
        /*0816*/ 	.byte	0x07
	.zero		1


	//   ....[113]....
        /*0818*/ 	.word	0x00004310
        /*081c*/ 	.word	0x000000ff
        /*0820*/ 	.word	0x00000000
        /*0824*/ 	.short	0x010a
        /*0826*/ 	.byte	0x06
	.zero		1


	//   ....[114]....
        /*0828*/ 	.word	0x00004500
        /*082c*/ 	.word	0x000000ff
        /*0830*/ 	.word	0x00000000
        /*0834*/ 	.short	0x010a
        /*0836*/ 	.byte	0x04
	.zero		1


	//   ....[115]....
        /*0838*/ 	.word	0x00004590
        /*083c*/ 	.word	0x000000ff
        /*0840*/ 	.word	0x00000000
        /*0844*/ 	.short	0x010a
        /*0846*/ 	.byte	0x05
	.zero		1


	//   ....[116]....
        /*0848*/ 	.word	0x00004620
        /*084c*/ 	.word	0x000000ff
        /*0850*/ 	.word	0x00000000
        /*0854*/ 	.short	0x010a
        /*0856*/ 	.byte	0x05
	.zero		1


	//   ....[117]....
        /*0858*/ 	.word	0x000046b0
        /*085c*/ 	.word	0x000000ff
        /*0860*/ 	.word	0x00000000
        /*0864*/ 	.short	0x010a
        /*0866*/ 	.byte	0x04
	.zero		1


	//   ....[118]....
        /*0868*/ 	.word	0x00004b90
        /*086c*/ 	.word	0x00000003
        /*0870*/ 	.word	0x00000190
        /*0874*/ 	.short	0x010a
        /*0876*/ 	.byte	0xff
	.zero		1


	//   ....[119]....
        /*0878*/ 	.word	0x00004d00
        /*087c*/ 	.word	0x00000000
        /*0880*/ 	.word	0x00000000
        /*0884*/ 	.short	0x0101
        /*0886*/ 	.byte	0xff
	.zero		1


	//   ....[120]....
        /*0888*/ 	.word	0x000051b0
        /*088c*/ 	.word	0x000000ff
        /*0890*/ 	.word	0x00000188
        /*0894*/ 	.short	0x010a
        /*0896*/ 	.byte	0x06
	.zero		1


	//   ....[121]....
        /*0898*/ 	.word	0x00005380
        /*089c*/ 	.word	0x000000ff
        /*08a0*/ 	.word	0x00000170
        /*08a4*/ 	.short	0x010a
        /*08a6*/ 	.byte	0x07
	.zero		1


	//   ....[122]....
        /*08a8*/ 	.word	0x00005740
        /*08ac*/ 	.word	0x000000ff
        /*08b0*/ 	.word	0x00000160
        /*08b4*/ 	.short	0x010b
        /*08b6*/ 	.byte	0x07
	.zero		1


	//   ....[123]....
        /*08b8*/ 	.word	0x00005750
        /*08bc*/ 	.word	0x000000ff
        /*08c0*/ 	.word	0x00000000
        /*08c4*/ 	.short	0x0101
        /*08c6*/ 	.byte	0x04
	.zero		1


	//   ....[124]....
        /*08c8*/ 	.word	0x000057a0
        /*08cc*/ 	.word	0x000000ff
        /*08d0*/ 	.word	0x00000000
        /*08d4*/ 	.short	0x010a
        /*08d6*/ 	.byte	0x04
	.zero		1


	//   ....[125]....
        /*08d8*/ 	.word	0x00005840
        /*08dc*/ 	.word	0x00000000
        /*08e0*/ 	.word	0x00000000
        /*08e4*/ 	.short	0x010a
        /*08e6*/ 	.byte	0xff
	.zero		1


	//   ....[126]....
        /*08e8*/ 	.word	0x00005b50
        /*08ec*/ 	.word	0x00000008
        /*08f0*/ 	.word	0x00000190
        /*08f4*/ 	.short	0x010a
        /*08f6*/ 	.byte	0xff
	.zero		1


	//   ....[127]....
        /*08f8*/ 	.word	0x00005cd0
        /*08fc*/ 	.word	0x00000000
        /*0900*/ 	.word	0x00000000
        /*0904*/ 	.short	0x0101
        /*0906*/ 	.byte	0xff
	.zero		1


	//   ....[128]....
        /*0908*/ 	.word	0x00006750
        /*090c*/ 	.word	0x00000000
        /*0910*/ 	.word	0x00000160
        /*0914*/ 	.short	0x010a
        /*0916*/ 	.byte	0xff
	.zero		1


	//   ....[129]....
        /*0918*/ 	.word	0x00006770
        /*091c*/ 	.word	0x00000011
        /*0920*/ 	.word	0x000001b0
        /*0924*/ 	.short	0x010a
        /*0926*/ 	.byte	0xff
	.zero		1


	//   ....[130]....
        /*0928*/ 	.word	0x00006870
        /*092c*/ 	.word	0x00000000
        /*0930*/ 	.word	0x00000160
        /*0934*/ 	.short	0x010a
        /*0936*/ 	.byte	0xff
	.zero		1


	//   ....[131]....
        /*0938*/ 	.word	0x00006a80
        /*093c*/ 	.word	0x00000011
        /*0940*/ 	.word	0x000001b0
        /*0944*/ 	.short	0x010a
        /*0946*/ 	.byte	0xff
	.zero		1


	//   ....[132]....
        /*0948*/ 	.word	0x000076e0
        /*094c*/ 	.word	0x000000ff
        /*0950*/ 	.word	0x00000000
        /*0954*/ 	.short	0x0101
        /*0956*/ 	.byte	0x04
	.zero		1


	//   ....[133]....
        /*0958*/ 	.word	0x00007ed0
        /*095c*/ 	.word	0x00000000
        /*0960*/ 	.word	0x00000000
        /*0964*/ 	.short	0x0101
        /*0966*/ 	.byte	0xff
	.zero		1


	//   ....[134]....
        /*0968*/ 	.word	0x00008170
        /*096c*/ 	.word	0x00000000
        /*0970*/ 	.word	0x00000200
        /*0974*/ 	.short	0x010a
        /*0976*/ 	.byte	0xff
	.zero		1


	//   ....[135]....
        /*0978*/ 	.word	0x000081d0
        /*097c*/ 	.word	0x00000000
        /*0980*/ 	.word	0x000000b0
        /*0984*/ 	.short	0x010a
        /*0986*/ 	.byte	0xff
	.zero		1


	//   ....[136]....
        /*0988*/ 	.word	0x00008230
        /*098c*/ 	.word	0x00000000
        /*0990*/ 	.word	0x000000b0
        /*0994*/ 	.short	0x010a
        /*0996*/ 	.byte	0xff
	.zero		1


	//   ....[137]....
        /*0998*/ 	.word	0x00008280
        /*099c*/ 	.word	0x00000003
        /*09a0*/ 	.word	0x00000190
        /*09a4*/ 	.short	0x010a
        /*09a6*/ 	.byte	0xff
	.zero		1


	//   ....[138]....
        /*09a8*/ 	.word	0x000082e0
        /*09ac*/ 	.word	0x00000000
        /*09b0*/ 	.word	0x00000000
        /*09b4*/ 	.short	0x010a
        /*09b6*/ 	.byte	0xff
	.zero		1


	//   ....[139]....
        /*09b8*/ 	.word	0x00008340
        /*09bc*/ 	.word	0x00000000
        /*09c0*/ 	.word	0x00000000
        /*09c4*/ 	.short	0x010a
        /*09c6*/ 	.byte	0xff
	.zero		1


	//   ....[140]....
        /*09c8*/ 	.word	0x000083a0
        /*09cc*/ 	.word	0x00000000
        /*09d0*/ 	.word	0x00000000
        /*09d4*/ 	.short	0x010a
        /*09d6*/ 	.byte	0xff
	.zero		1


	//   ....[141]....
        /*09d8*/ 	.word	0x00008400
        /*09dc*/ 	.word	0x00000000
        /*09e0*/ 	.word	0x00000000
        /*09e4*/ 	.short	0x010a
        /*09e6*/ 	.byte	0xff
	.zero		1


	//   ....[142]....
        /*09e8*/ 	.word	0x00008460
        /*09ec*/ 	.word	0x00000000
        /*09f0*/ 	.word	0x00000000
        /*09f4*/ 	.short	0x010a
        /*09f6*/ 	.byte	0xff
	.zero		1


	//   ....[143]....
        /*09f8*/ 	.word	0x000084c0
        /*09fc*/ 	.word	0x00000000
        /*0a00*/ 	.word	0x00000000
        /*0a04*/ 	.short	0x010a
        /*0a06*/ 	.byte	0xff
	.zero		1


	//   ....[144]....
        /*0a08*/ 	.word	0x00008520
        /*0a0c*/ 	.word	0x00000000
        /*0a10*/ 	.word	0x00000000
        /*0a14*/ 	.short	0x010a
        /*0a16*/ 	.byte	0xff
	.zero		1


	//   ....[145]....
        /*0a18*/ 	.word	0x00008580
        /*0a1c*/ 	.word	0x00000000
        /*0a20*/ 	.word	0x00000000
        /*0a24*/ 	.short	0x010a
        /*0a26*/ 	.byte	0xff
	.zero		1


	//   ....[146]....
        /*0a28*/ 	.word	0x000085e0
        /*0a2c*/ 	.word	0x00000000
        /*0a30*/ 	.word	0x00000000
        /*0a34*/ 	.short	0x010a
        /*0a36*/ 	.byte	0xff
	.zero		1


	//   ....[147]....
        /*0a38*/ 	.word	0x00008640
        /*0a3c*/ 	.word	0x00000000
        /*0a40*/ 	.word	0x00000000
        /*0a44*/ 	.short	0x010a
        /*0a46*/ 	.byte	0xff
	.zero		1


	//   ....[148]....
        /*0a48*/ 	.word	0x000086a0
        /*0a4c*/ 	.word	0x00000000
        /*0a50*/ 	.word	0x00000000
        /*0a54*/ 	.short	0x010a
        /*0a56*/ 	.byte	0xff
	.zero		1


	//   ....[149]....
        /*0a58*/ 	.word	0x00008700
        /*0a5c*/ 	.word	0x00000000
        /*0a60*/ 	.word	0x00000000
        /*0a64*/ 	.short	0x010a
        /*0a66*/ 	.byte	0xff
	.zero		1


	//   ....[150]....
        /*0a68*/ 	.word	0x00008760
        /*0a6c*/ 	.word	0x00000000
        /*0a70*/ 	.word	0x00000000
        /*0a74*/ 	.short	0x010a
        /*0a76*/ 	.byte	0xff
	.zero		1


	//   ....[151]....
        /*0a78*/ 	.word	0x000087c0
        /*0a7c*/ 	.word	0x00000000
        /*0a80*/ 	.word	0x00000000
        /*0a84*/ 	.short	0x010a
        /*0a86*/ 	.byte	0xff
	.zero		1


	//   ....[152]....
        /*0a88*/ 	.word	0x00008820
        /*0a8c*/ 	.word	0x00000000
        /*0a90*/ 	.word	0x00000000
        /*0a94*/ 	.short	0x010a
        /*0a96*/ 	.byte	0xff
	.zero		1


	//   ....[153]....
        /*0a98*/ 	.word	0x00008880
        /*0a9c*/ 	.word	0x00000000
        /*0aa0*/ 	.word	0x00000000
        /*0aa4*/ 	.short	0x010a
        /*0aa6*/ 	.byte	0xff
	.zero		1


	//   ....[154]....
        /*0aa8*/ 	.word	0x000088e0
        /*0aac*/ 	.word	0x00000000
        /*0ab0*/ 	.word	0x00000000
        /*0ab4*/ 	.short	0x010a
        /*0ab6*/ 	.byte	0xff
	.zero		1


	//   ....[155]....
        /*0ab8*/ 	.word	0x00008940
        /*0abc*/ 	.word	0x00000000
        /*0ac0*/ 	.word	0x00000000
        /*0ac4*/ 	.short	0x010a
        /*0ac6*/ 	.byte	0xff
	.zero		1


	//   ....[156]....
        /*0ac8*/ 	.word	0x000089a0
        /*0acc*/ 	.word	0x00000000
        /*0ad0*/ 	.word	0x00000000
        /*0ad4*/ 	.short	0x010a
        /*0ad6*/ 	.byte	0xff
	.zero		1


	//   ....[157]....
        /*0ad8*/ 	.word	0x00008a00
        /*0adc*/ 	.word	0x00000000
        /*0ae0*/ 	.word	0x00000000
        /*0ae4*/ 	.short	0x010a
        /*0ae6*/ 	.byte	0xff
	.zero		1


	//   ....[158]....
        /*0ae8*/ 	.word	0x00008a60
        /*0aec*/ 	.word	0x00000000
        /*0af0*/ 	.word	0x00000000
        /*0af4*/ 	.short	0x010a
        /*0af6*/ 	.byte	0xff
	.zero		1


	//   ....[159]....
        /*0af8*/ 	.word	0x00008ab0
        /*0afc*/ 	.word	0x00000002
        /*0b00*/ 	.word	0x000001f0
        /*0b04*/ 	.short	0x010a
        /*0b06*/ 	.byte	0xff
	.zero		1


	//   ....[160]....
        /*0b08*/ 	.word	0x00008b10
        /*0b0c*/ 	.word	0x00000002
        /*0b10*/ 	.word	0x000001a0
        /*0b14*/ 	.short	0x010a
        /*0b16*/ 	.byte	0xff
	.zero		1


	//   ....[161]....
        /*0b18*/ 	.word	0x00008b60
        /*0b1c*/ 	.word	0x00000002
        /*0b20*/ 	.word	0x00000190
        /*0b24*/ 	.short	0x010a
        /*0b26*/ 	.byte	0xff
	.zero		1


	//   ....[162]....
        /*0b28*/ 	.word	0x00008bc0
        /*0b2c*/ 	.word	0x00000000
        /*0b30*/ 	.word	0x000001a0
        /*0b34*/ 	.short	0x010a
        /*0b36*/ 	.byte	0xff
	.zero		1


	//   ....[163]....
        /*0b38*/ 	.word	0x00008c10
        /*0b3c*/ 	.word	0x00000000
        /*0b40*/ 	.word	0x00000190
        /*0b44*/ 	.short	0x010a
        /*0b46*/ 	.byte	0xff
	.zero		1


	//   ....[164]....
        /*0b48*/ 	.word	0x00008c70
        /*0b4c*/ 	.word	0x00000002
        /*0b50*/ 	.word	0x000001d0
        /*0b54*/ 	.short	0x010a
        /*0b56*/ 	.byte	0xff
	.zero		1


	//   ....[165]....
        /*0b58*/ 	.word	0x00008cd0
        /*0b5c*/ 	.word	0x00000000
        /*0b60*/ 	.word	0x00000000
        /*0b64*/ 	.short	0x010a
        /*0b66*/ 	.byte	0xff
	.zero		1


	//   ....[166]....
        /*0b68*/ 	.word	0x00008d30
        /*0b6c*/ 	.word	0x00000000
        /*0b70*/ 	.word	0x00000000
        /*0b74*/ 	.short	0x010a
        /*0b76*/ 	.byte	0xff
	.zero		1


	//   ....[167]....
        /*0b78*/ 	.word	0x00008d90
        /*0b7c*/ 	.word	0x00000000
        /*0b80*/ 	.word	0x00000000
        /*0b84*/ 	.short	0x010a
        /*0b86*/ 	.byte	0xff
	.zero		1


	//   ....[168]....
        /*0b88*/ 	.word	0x00008df0
        /*0b8c*/ 	.word	0x00000000
        /*0b90*/ 	.word	0x00000000
        /*0b94*/ 	.short	0x010a
        /*0b96*/ 	.byte	0xff
	.zero		1


	//   ....[169]....
        /*0b98*/ 	.word	0x00008e50
        /*0b9c*/ 	.word	0x00000000
        /*0ba0*/ 	.word	0x00000000
        /*0ba4*/ 	.short	0x010a
        /*0ba6*/ 	.byte	0xff
	.zero		1


	//   ....[170]....
        /*0ba8*/ 	.word	0x00008ea0
        /*0bac*/ 	.word	0x00000003
        /*0bb0*/ 	.word	0x00000190
        /*0bb4*/ 	.short	0x010a
        /*0bb6*/ 	.byte	0xff
	.zero		1


	//   ....[171]....
        /*0bb8*/ 	.word	0x00008f00
        /*0bbc*/ 	.word	0x00000000
        /*0bc0*/ 	.word	0x00000188
        /*0bc4*/ 	.short	0x010a
        /*0bc6*/ 	.byte	0xff
	.zero		1


	//   ....[172]....
        /*0bc8*/ 	.word	0x00008f60
        /*0bcc*/ 	.word	0x00000002
        /*0bd0*/ 	.word	0x00000170
        /*0bd4*/ 	.short	0x010a
        /*0bd6*/ 	.byte	0xff
	.zero		1


	//   ....[173]....
        /*0bd8*/ 	.word	0x00008fc0
        /*0bdc*/ 	.word	0x00000000
        /*0be0*/ 	.word	0x00000000
        /*0be4*/ 	.short	0x010a
        /*0be6*/ 	.byte	0xff
	.zero		1


	//   ....[174]....
        /*0be8*/ 	.word	0x00009010
        /*0bec*/ 	.word	0x00000008
        /*0bf0*/ 	.word	0x00000190
        /*0bf4*/ 	.short	0x010a
        /*0bf6*/ 	.byte	0xff
	.zero		1


	//   ....[175]....
        /*0bf8*/ 	.word	0x00009060
        /*0bfc*/ 	.word	0x00000000
        /*0c00*/ 	.word	0x00000160
        /*0c04*/ 	.short	0x010a
        /*0c06*/ 	.byte	0xff
	.zero		1


	//   ....[176]....
        /*0c08*/ 	.word	0x000090b0
        /*0c0c*/ 	.word	0x00000011
        /*0c10*/ 	.word	0x000001b0
        /*0c14*/ 	.short	0x010a
        /*0c16*/ 	.byte	0xff
	.zero		1


	//----- nvinfo : EIATTR_NUM_MBARRIERS
	.align		4
.L_47:
        /*0c18*/ 	.byte	0x03, 0x38
        /*0c1a*/ 	.short	0x0042


	//----- nvinfo : EIATTR_EXIT_INSTR_OFFSETS
	.align		4
        /*0c1c*/ 	.byte	0x04, 0x1c
        /*0c1e*/ 	.short	(.L_49 - .L_48)


	//   ....[0]....
.L_48:
        /*0c20*/ 	.word	0x00003540


	//   ....[1]....
        /*0c24*/ 	.word	0x00003a30


	//   ....[2]....
        /*0c28*/ 	.word	0x00003a90


	//   ....[3]....
        /*0c2c*/ 	.word	0x00004910


	//   ....[4]....
        /*0c30*/ 	.word	0x00005870


	//   ....[5]....
        /*0c34*/ 	.word	0x000058b0


	//   ....[6]....
        /*0c38*/ 	.word	0x00008080


	//   ....[7]....
        /*0c3c*/ 	.word	0x00008100


	//   ....[8]....
        /*0c40*/ 	.word	0x00008130


	//   ....[9]....
        /*0c44*/ 	.word	0x00008160


	//----- nvinfo : EIATTR_MAX_THREADS
	.align		4
.L_49:
        /*0c48*/ 	.byte	0x04, 0x05
        /*0c4a*/ 	.short	(.L_51 - .L_50)
.L_50:
        /*0c4c*/ 	.word	0x00000100
        /*0c50*/ 	.word	0x00000001
        /*0c54*/ 	.word	0x00000001


	//----- nvinfo : EIATTR_CRS_STACK_SIZE
	.align		4
.L_51:
        /*0c58*/ 	.byte	0x04, 0x1e
        /*0c5a*/ 	.short	(.L_53 - .L_52)
.L_52:
        /*0c5c*/ 	.word	0x00000000


	//----- nvinfo : EIATTR_CBANK_PARAM_SIZE
	.align		4
.L_53:
        /*0c60*/ 	.byte	0x03, 0x19
        /*0c62*/ 	.short	0x0800


	//----- nvinfo : EIATTR_PARAM_CBANK
	.align		4
        /*0c64*/ 	.byte	0x04, 0x0a
        /*0c66*/ 	.short	(.L_55 - .L_54)
	.align		4
.L_54:
        /*0c68*/ 	.word	index@(.nv.constant0._ZN7cutlass13device_kernelINS_4gemm6kernel13GemmUniversalIN4cute5tupleIJiiiiEEENS1_10collective13CollectiveMmaINS1_35MainloopSm100TmaUmmaWarpSpecializedILi22ELi2ELi4ENS5_IJNS4_1CILi2EEENSA_ILi1EEESC_EEEEENS5_IJNSA_ILi64EEENSA_ILi80EEENSA_ILi32EEEEEENS_10bfloat16_tENS5_IJlSC_lEEESJ_SK_NS4_8TiledMMAINS4_8MMA_AtomIJNS4_20SM100_MMA_F16BF16_SSISJ_SJ_fLi64ELi80ELNS4_4UMMA5MajorE0ELSP_0ELNSO_7ScaleInE0ELSQ_0EEEEEENS4_6LayoutINS5_IJSC_SC_SC_EEENS5_IJNSA_ILi0EEESV_SV_EEEEENS5_IJNS4_10UnderscoreESY_SY_EEEEENS4_13SM90_TMA_LOADENS4_14ComposedLayoutINS4_7SwizzleILi2ELi4ELi3EEENS4_18smem_ptr_flag_bitsILi16EEENST_INS5_IJNSA_ILi8EEESH_EEENS5_IJSH_SC_EEEEEEEvNS4_8identityENS4_23SM90_TMA_LOAD_MULTICASTES1B_vS1C_EENS_8epilogue10collective18CollectiveEpilogueINS1F_23Sm100TmaWarpSpecializedILi2ELi1ELi40ELb1ELb0EEEJSI_NS5_IJNST_ISF_SC_EENST_ISG_SC_EEEEESJ_SK_SJ_SK_NS1F_6fusion15FusionCallbacksIS1J_NS1N_17LinearCombinationISJ_fSJ_fLNS_15FloatRoundStyleE2EEESI_S1M_JEEENS4_5SM1004TMEM4LOAD26SM100_TMEM_LOAD_16dp256b2xES11_NS12_INS13_ILi1ELi4ELi3EEES16_NST_INS5_IJS17_NSA_ILi16EEEEEENS5_IJS1Y_SC_EEEEEEENS4_17SM75_U32x4_LDSM_NENS4_14SM90_TMA_STOREES22_NS4_17SM90_U32x4_STSM_NENS4_39AutoVectorizingCopyWithAssumedAlignmentILi128EEEEEEvvEEEEvNT_6ParamsE)
        /*0c6c*/ 	.short	0x0380
        /*0c6e*/ 	.short	0x0800


	//----- nvinfo : EIATTR_SW_WAR
	.align		4
.L_55:
        /*0c70*/ 	.byte	0x04, 0x36
        /*0c72*/ 	.short	(.L_57 - .L_56)
.L_56:
        /*0c74*/ 	.word	0x00000008
.L_57:


//--------------------- .nv.callgraph             --------------------------
	.section	.nv.callgraph,"",@"SHT_CUDA_CALLGRAPH"
	.align	4
	.sectionentsize	8
	.align		4
        /*0000*/ 	.word	0x00000000
	.align		4
        /*0004*/ 	.word	0xffffffff
	.align		4
        /*0008*/ 	.word	index@(_ZN7cutlass13device_kernelINS_4gemm6kernel13GemmUniversalIN4cute5tupleIJiiiiEEENS1_10collective13CollectiveMmaINS1_35MainloopSm100TmaUmmaWarpSpecializedILi22ELi2ELi4ENS5_IJNS4_1CILi2EEENSA_ILi1EEESC_EEEEENS5_IJNSA_ILi64EEENSA_ILi80EEENSA_ILi32EEEEEENS_10bfloat16_tENS5_IJlSC_lEEESJ_SK_NS4_8TiledMMAINS4_8MMA_AtomIJNS4_20SM100_MMA_F16BF16_SSISJ_SJ_fLi64ELi80ELNS4_4UMMA5MajorE0ELSP_0ELNSO_7ScaleInE0ELSQ_0EEEEEENS4_6LayoutINS5_IJSC_SC_SC_EEENS5_IJNSA_ILi0EEESV_SV_EEEEENS5_IJNS4_10UnderscoreESY_SY_EEEEENS4_13SM90_TMA_LOADENS4_14ComposedLayoutINS4_7SwizzleILi2ELi4ELi3EEENS4_18smem_ptr_flag_bitsILi16EEENST_INS5_IJNSA_ILi8EEESH_EEENS5_IJSH_SC_EEEEEEEvNS4_8identityENS4_23SM90_TMA_LOAD_MULTICASTES1B_vS1C_EENS_8epilogue10collective18CollectiveEpilogueINS1F_23Sm100TmaWarpSpecializedILi2ELi1ELi40ELb1ELb0EEEJSI_NS5_IJNST_ISF_SC_EENST_ISG_SC_EEEEESJ_SK_SJ_SK_NS1F_6fusion15FusionCallbacksIS1J_NS1N_17LinearCombinationISJ_fSJ_fLNS_15FloatRoundStyleE2EEESI_S1M_JEEENS4_5SM1004TMEM4LOAD26SM100_TMEM_LOAD_16dp256b2xES11_NS12_INS13_ILi1ELi4ELi3EEES16_NST_INS5_IJS17_NSA_ILi16EEEEEENS5_IJS1Y_SC_EEEEEEENS4_17SM75_U32x4_LDSM_NENS4_14SM90_TMA_STOREES22_NS4_17SM90_U32x4_STSM_NENS4_39AutoVectorizingCopyWithAssumedAlignmentILi128EEEEEEvvEEEEvNT_6ParamsE)
	.align		4
        /*000c*/ 	.word	index@(__assertfail)
	.align		4
        /*0010*/ 	.word	0x00000000
	.align		4
        /*0014*/ 	.word	0xfffffffe
	.align		4
        /*0018*/ 	.word	0x00000000
	.align		4
        /*001c*/ 	.word	0xfffffffd
	.align		4
        /*0020*/ 	.word	0x00000000
	.align		4
        /*0024*/ 	.word	0xfffffffc


//--------------------- .nv.constant4             --------------------------
	.section	.nv.constant4,"a",@progbits
	.align	8
	.align		8
.nv.constant4:
        /*0000*/ 	.dword	__assertfail
	.align		8
        /*0008*/ 	.dword	__unnamed_1
	.align		8
        /*0010*/ 	.dword	__unnamed_2
	.align		8
        /*0018*/ 	.dword	_ZN40_INTERNAL_dc0063fb_4_k_cu_786e6499_143054cuda3std3__45__cpo5beginE
	.align		8
        /*0020*/ 	.dword	_ZN40_INTERNAL_dc0063fb_4_k_cu_786e6499_143054cuda3std3__45__cpo3endE
	.align		8
        /*0028*/ 	.dword	_ZN40_INTERNAL_dc0063fb_4_k_cu_786e6499_143054cuda3std3__45__cpo6cbeginE
	.align		8
        /*0030*/ 	.dword	_ZN40_INTERNAL_dc0063fb_4_k_cu_786e6499_143054cuda3std3__45__cpo4cendE
	.align		8
        /*0038*/ 	.dword	_ZN40_INTERNAL_dc0063fb_4_k_cu_786e6499_143054cuda3std3__442_GLOBAL__N__dc0063fb_4_k_cu_786e6499_143056ignoreE
	.align		8
        /*0040*/ 	.dword	_ZN40_INTERNAL_dc0063fb_4_k_cu_786e6499_143054cuda3std3__419piecewise_constructE
	.align		8
        /*0048*/ 	.dword	_ZN40_INTERNAL_dc0063fb_4_k_cu_786e6499_143054cuda3std3__48in_placeE
	.align		8
        /*0050*/ 	.dword	_ZN40_INTERNAL_dc0063fb_4_k_cu_786e6499_143054cuda3std6ranges3__45__cpo4swapE
	.align		8
        /*0058*/ 	.dword	_ZN40_INTERNAL_dc0063fb_4_k_cu_786e6499_143054cuda3std6ranges3__45__cpo9iter_moveE
	.align		8
        /*0060*/ 	.dword	_ZN40_INTERNAL_dc0063fb_4_k_cu_786e6499_143054cute7productE
	.align		8
        /*0068*/ 	.dword	_ZN40_INTERNAL_dc0063fb_4_k_cu_786e6499_143054cute1_E
	.align		8
        /*0070*/ 	.dword	$str$25
	.align		8
        /*0078*/ 	.dword	$str$26
	.align		8
        /*0080*/ 	.dword	$str$27
	.align		8
        /*0088*/ 	.dword	$str$28


//--------------------- .text._ZN7cutlass13device_kernelINS_4gemm6kernel13GemmUniversalIN4cute5tupleIJiiiiEEENS1_10collective13CollectiveMmaINS1_35MainloopSm100TmaUmmaWarpSpecializedILi22ELi2ELi4ENS5_IJNS4_1CILi2EEENSA_ILi1EEESC_EEEEENS5_IJNSA_ILi64EEENSA_ILi80EEENSA_ILi32EEEEEENS_10bfloat16_tENS5_IJlSC_lEEESJ_SK_NS4_8TiledMMAINS4_8MMA_AtomIJNS4_20SM100_MMA_F16BF16_SSISJ_SJ_fLi64ELi80ELNS4_4UMMA5MajorE0ELSP_0ELNSO_7ScaleInE0ELSQ_0EEEEEENS4_6LayoutINS5_IJSC_SC_SC_EEENS5_IJNSA_ILi0EEESV_SV_EEEEENS5_IJNS4_10UnderscoreESY_SY_EEEEENS4_13SM90_TMA_LOADENS4_14ComposedLayoutINS4_7SwizzleILi2ELi4ELi3EEENS4_18smem_ptr_flag_bitsILi16EEENST_INS5_IJNSA_ILi8EEESH_EEENS5_IJSH_SC_EEEEEEEvNS4_8identityENS4_23SM90_TMA_LOAD_MULTICASTES1B_vS1C_EENS_8epilogue10collective18CollectiveEpilogueINS1F_23Sm100TmaWarpSpecializedILi2ELi1ELi40ELb1ELb0EEEJSI_NS5_IJNST_ISF_SC_EENST_ISG_SC_EEEEESJ_SK_SJ_SK_NS1F_6fusion15FusionCallbacksIS1J_NS1N_17LinearCombinationISJ_fSJ_fLNS_15FloatRoundStyleE2EEESI_S1M_JEEENS4_5SM1004TMEM4LOAD26SM100_TMEM_LOAD_16dp256b2xES11_NS12_INS13_ILi1ELi4ELi3EEES16_NST_INS5_IJS17_NSA_ILi16EEEEEENS5_IJS1Y_SC_EEEEEEENS4_17SM75_U32x4_LDSM_NENS4_14SM90_TMA_STOREES22_NS4_17SM90_U32x4_STSM_NENS4_39AutoVectorizingCopyWithAssumedAlignmentILi128EEEEEEvvEEEEvNT_6ParamsE --------------------------
	.section	.text._ZN7cutlass13device_kernelINS_4gemm6kernel13GemmUniversalIN4cute5tupleIJiiiiEEENS1_10collective13CollectiveMmaINS1_35MainloopSm100TmaUmmaWarpSpecializedILi22ELi2ELi4ENS5_IJNS4_1CILi2EEENSA_ILi1EEESC_EEEEENS5_IJNSA_ILi64EEENSA_ILi80EEENSA_ILi32EEEEEENS_10bfloat16_tENS5_IJlSC_lEEESJ_SK_NS4_8TiledMMAINS4_8MMA_AtomIJNS4_20SM100_MMA_F16BF16_SSISJ_SJ_fLi64ELi80ELNS4_4UMMA5MajorE0ELSP_0ELNSO_7ScaleInE0ELSQ_0EEEEEENS4_6LayoutINS5_IJSC_SC_SC_EEENS5_IJNSA_ILi0EEESV_SV_EEEEENS5_IJNS4_10UnderscoreESY_SY_EEEEENS4_13SM90_TMA_LOADENS4_14ComposedLayoutINS4_7SwizzleILi2ELi4ELi3EEENS4_18smem_ptr_flag_bitsILi16EEENST_INS5_IJNSA_ILi8EEESH_EEENS5_IJSH_SC_EEEEEEEvNS4_8identityENS4_23SM90_TMA_LOAD_MULTICASTES1B_vS1C_EENS_8epilogue10collective18CollectiveEpilogueINS1F_23Sm100TmaWarpSpecializedILi2ELi1ELi40ELb1ELb0EEEJSI_NS5_IJNST_ISF_SC_EENST_ISG_SC_EEEEESJ_SK_SJ_SK_NS1F_6fusion15FusionCallbacksIS1J_NS1N_17LinearCombinationISJ_fSJ_fLNS_15FloatRoundStyleE2EEESI_S1M_JEEENS4_5SM1004TMEM4LOAD26SM100_TMEM_LOAD_16dp256b2xES11_NS12_INS13_ILi1ELi4ELi3EEES16_NST_INS5_IJS17_NSA_ILi16EEEEEENS5_IJS1Y_SC_EEEEEEENS4_17SM75_U32x4_LDSM_NENS4_14SM90_TMA_STOREES22_NS4_17SM90_U32x4_STSM_NENS4_39AutoVectorizingCopyWithAssumedAlignmentILi128EEEEEEvvEEEEvNT_6ParamsE,"ax",@progbits
	.align	128
.text._ZN7cutlass13device_kernelINS_4gemm6kernel13GemmUniversalIN4cute5tupleIJiiiiEEENS1_10collective13CollectiveMmaINS1_35MainloopSm100TmaUmmaWarpSpecializedILi22ELi2ELi4ENS5_IJNS4_1CILi2EEENSA_ILi1EEESC_EEEEENS5_IJNSA_ILi64EEENSA_ILi80EEENSA_ILi32EEEEEENS_10bfloat16_tENS5_IJlSC_lEEESJ_SK_NS4_8TiledMMAINS4_8MMA_AtomIJNS4_20SM100_MMA_F16BF16_SSISJ_SJ_fLi64ELi80ELNS4_4UMMA5MajorE0ELSP_0ELNSO_7ScaleInE0ELSQ_0EEEEEENS4_6LayoutINS5_IJSC_SC_SC_EEENS5_IJNSA_ILi0EEESV_SV_EEEEENS5_IJNS4_10UnderscoreESY_SY_EEEEENS4_13SM90_TMA_LOADENS4_14ComposedLayoutINS4_7SwizzleILi2ELi4ELi3EEENS4_18smem_ptr_flag_bitsILi16EEENST_INS5_IJNSA_ILi8EEESH_EEENS5_IJSH_SC_EEEEEEEvNS4_8identityENS4_23SM90_TMA_LOAD_MULTICASTES1B_vS1C_EENS_8epilogue10collective18CollectiveEpilogueINS1F_23Sm100TmaWarpSpecializedILi2ELi1ELi40ELb1ELb0EEEJSI_NS5_IJNST_ISF_SC_EENST_ISG_SC_EEEEESJ_SK_SJ_SK_NS1F_6fusion15FusionCallbacksIS1J_NS1N_17LinearCombinationISJ_fSJ_fLNS_15FloatRoundStyleE2EEESI_S1M_JEEENS4_5SM1004TMEM4LOAD26SM100_TMEM_LOAD_16dp256b2xES11_NS12_INS13_ILi1ELi4ELi3EEES16_NST_INS5_IJS17_NSA_ILi16EEEEEENS5_IJS1Y_SC_EEEEEEENS4_17SM75_U32x4_LDSM_NENS4_14SM90_TMA_STOREES22_NS4_17SM90_U32x4_STSM_NENS4_39AutoVectorizingCopyWithAssumedAlignmentILi128EEEEEEvvEEEEvNT_6ParamsE:
        .type           _ZN7cutlass13device_kernelINS_4gemm6kernel13GemmUniversalIN4cute5tupleIJiiiiEEENS1_10collective13CollectiveMmaINS1_35MainloopSm100TmaUmmaWarpSpecializedILi22ELi2ELi4ENS5_IJNS4_1CILi2EEENSA_ILi1EEESC_EEEEENS5_IJNSA_ILi64EEENSA_ILi80EEENSA_ILi32EEEEEENS_10bfloat16_tENS5_IJlSC_lEEESJ_SK_NS4_8TiledMMAINS4_8MMA_AtomIJNS4_20SM100_MMA_F16BF16_SSISJ_SJ_fLi64ELi80ELNS4_4UMMA5MajorE0ELSP_0ELNSO_7ScaleInE0ELSQ_0EEEEEENS4_6LayoutINS5_IJSC_SC_SC_EEENS5_IJNSA_ILi0EEESV_SV_EEEEENS5_IJNS4_10UnderscoreESY_SY_EEEEENS4_13SM90_TMA_LOADENS4_14ComposedLayoutINS4_7SwizzleILi2ELi4ELi3EEENS4_18smem_ptr_flag_bitsILi16EEENST_INS5_IJNSA_ILi8EEESH_EEENS5_IJSH_SC_EEEEEEEvNS4_8identityENS4_23SM90_TMA_LOAD_MULTICASTES1B_vS1C_EENS_8epilogue10collective18CollectiveEpilogueINS1F_23Sm100TmaWarpSpecializedILi2ELi1ELi40ELb1ELb0EEEJSI_NS5_IJNST_ISF_SC_EENST_ISG_SC_EEEEESJ_SK_SJ_SK_NS1F_6fusion15FusionCallbacksIS1J_NS1N_17LinearCombinationISJ_fSJ_fLNS_15FloatRoundStyleE2EEESI_S1M_JEEENS4_5SM1004TMEM4LOAD26SM100_TMEM_LOAD_16dp256b2xES11_NS12_INS13_ILi1ELi4ELi3EEES16_NST_INS5_IJS17_NSA_ILi16EEEEEENS5_IJS1Y_SC_EEEEEEENS4_17SM75_U32x4_LDSM_NENS4_14SM90_TMA_STOREES22_NS4_17SM90_U32x4_STSM_NENS4_39AutoVectorizingCopyWithAssumedAlignmentILi128EEEEEEvvEEEEvNT_6ParamsE,@function
        .size           _ZN7cutlass13device_kernelINS_4gemm6kernel13GemmUniversalIN4cute5tupleIJiiiiEEENS1_10collective13CollectiveMmaINS1_35MainloopSm100TmaUmmaWarpSpecializedILi22ELi2ELi4ENS5_IJNS4_1CILi2EEENSA_ILi1EEESC_EEEEENS5_IJNSA_ILi64EEENSA_ILi80EEENSA_ILi32EEEEEENS_10bfloat16_tENS5_IJlSC_lEEESJ_SK_NS4_8TiledMMAINS4_8MMA_AtomIJNS4_20SM100_MMA_F16BF16_SSISJ_SJ_fLi64ELi80ELNS4_4UMMA5MajorE0ELSP_0ELNSO_7ScaleInE0ELSQ_0EEEEEENS4_6LayoutINS5_IJSC_SC_SC_EEENS5_IJNSA_ILi0EEESV_SV_EEEEENS5_IJNS4_10UnderscoreESY_SY_EEEEENS4_13SM90_TMA_LOADENS4_14ComposedLayoutINS4_7SwizzleILi2ELi4ELi3EEENS4_18smem_ptr_flag_bitsILi16EEENST_INS5_IJNSA_ILi8EEESH_EEENS5_IJSH_SC_EEEEEEEvNS4_8identityENS4_23SM90_TMA_LOAD_MULTICASTES1B_vS1C_EENS_8epilogue10collective18CollectiveEpilogueINS1F_23Sm100TmaWarpSpecializedILi2ELi1ELi40ELb1ELb0EEEJSI_NS5_IJNST_ISF_SC_EENST_ISG_SC_EEEEESJ_SK_SJ_SK_NS1F_6fusion15FusionCallbacksIS1J_NS1N_17LinearCombinationISJ_fSJ_fLNS_15FloatRoundStyleE2EEESI_S1M_JEEENS4_5SM1004TMEM4LOAD26SM100_TMEM_LOAD_16dp256b2xES11_NS12_INS13_ILi1ELi4ELi3EEES16_NST_INS5_IJS17_NSA_ILi16EEEEEENS5_IJS1Y_SC_EEEEEEENS4_17SM75_U32x4_LDSM_NENS4_14SM90_TMA_STOREES22_NS4_17SM90_U32x4_STSM_NENS4_39AutoVectorizingCopyWithAssumedAlignmentILi128EEEEEEvvEEEEvNT_6ParamsE,(.L_x_203 - _ZN7cutlass13device_kernelINS_4gemm6kernel13GemmUniversalIN4cute5tupleIJiiiiEEENS1_10collective13CollectiveMmaINS1_35MainloopSm100TmaUmmaWarpSpecializedILi22ELi2ELi4ENS5_IJNS4_1CILi2EEENSA_ILi1EEESC_EEEEENS5_IJNSA_ILi64EEENSA_ILi80EEENSA_ILi32EEEEEENS_10bfloat16_tENS5_IJlSC_lEEESJ_SK_NS4_8TiledMMAINS4_8MMA_AtomIJNS4_20SM100_MMA_F16BF16_SSISJ_SJ_fLi64ELi80ELNS4_4UMMA5MajorE0ELSP_0ELNSO_7ScaleInE0ELSQ_0EEEEEENS4_6LayoutINS5_IJSC_SC_SC_EEENS5_IJNSA_ILi0EEESV_SV_EEEEENS5_IJNS4_10UnderscoreESY_SY_EEEEENS4_13SM90_TMA_LOADENS4_14ComposedLayoutINS4_7SwizzleILi2ELi4ELi3EEENS4_18smem_ptr_flag_bitsILi16EEENST_INS5_IJNSA_ILi8EEESH_EEENS5_IJSH_SC_EEEEEEEvNS4_8identityENS4_23SM90_TMA_LOAD_MULTICASTES1B_vS1C_EENS_8epilogue10collective18CollectiveEpilogueINS1F_23Sm100TmaWarpSpecializedILi2ELi1ELi40ELb1ELb0EEEJSI_NS5_IJNST_ISF_SC_EENST_ISG_SC_EEEEESJ_SK_SJ_SK_NS1F_6fusion15FusionCallbacksIS1J_NS1N_17LinearCombinationISJ_fSJ_fLNS_15FloatRoundStyleE2EEESI_S1M_JEEENS4_5SM1004TMEM4LOAD26SM100_TMEM_LOAD_16dp256b2xES11_NS12_INS13_ILi1ELi4ELi3EEES16_NST_INS5_IJS17_NSA_ILi16EEEEEENS5_IJS1Y_SC_EEEEEEENS4_17SM75_U32x4_LDSM_NENS4_14SM90_TMA_STOREES22_NS4_17SM90_U32x4_STSM_NENS4_39AutoVectorizingCopyWithAssumedAlignmentILi128EEEEEEvvEEEEvNT_6ParamsE)
        .other          _ZN7cutlass13device_kernelINS_4gemm6kernel13GemmUniversalIN4cute5tupleIJiiiiEEENS1_10collective13CollectiveMmaINS1_35MainloopSm100TmaUmmaWarpSpecializedILi22ELi2ELi4ENS5_IJNS4_1CILi2EEENSA_ILi1EEESC_EEEEENS5_IJNSA_ILi64EEENSA_ILi80EEENSA_ILi32EEEEEENS_10bfloat16_tENS5_IJlSC_lEEESJ_SK_NS4_8TiledMMAINS4_8MMA_AtomIJNS4_20SM100_MMA_F16BF16_SSISJ_SJ_fLi64ELi80ELNS4_4UMMA5MajorE0ELSP_0ELNSO_7ScaleInE0ELSQ_0EEEEEENS4_6LayoutINS5_IJSC_SC_SC_EEENS5_IJNSA_ILi0EEESV_SV_EEEEENS5_IJNS4_10UnderscoreESY_SY_EEEEENS4_13SM90_TMA_LOADENS4_14ComposedLayoutINS4_7SwizzleILi2ELi4ELi3EEENS4_18smem_ptr_flag_bitsILi16EEENST_INS5_IJNSA_ILi8EEESH_EEENS5_IJSH_SC_EEEEEEEvNS4_8identityENS4_23SM90_TMA_LOAD_MULTICASTES1B_vS1C_EENS_8epilogue10collective18CollectiveEpilogueINS1F_23Sm100TmaWarpSpecializedILi2ELi1ELi40ELb1ELb0EEEJSI_NS5_IJNST_ISF_SC_EENST_ISG_SC_EEEEESJ_SK_SJ_SK_NS1F_6fusion15FusionCallbacksIS1J_NS1N_17LinearCombinationISJ_fSJ_fLNS_15FloatRoundStyleE2EEESI_S1M_JEEENS4_5SM1004TMEM4LOAD26SM100_TMEM_LOAD_16dp256b2xES11_NS12_INS13_ILi1ELi4ELi3EEES16_NST_INS5_IJS17_NSA_ILi16EEEEEENS5_IJS1Y_SC_EEEEEEENS4_17SM75_U32x4_LDSM_NENS4_14SM90_TMA_STOREES22_NS4_17SM90_U32x4_STSM_NENS4_39AutoVectorizingCopyWithAssumedAlignmentILi128EEEEEEvvEEEEvNT_6ParamsE,@"STO_CUDA_ENTRY STV_DEFAULT"
_ZN7cutlass13device_kernelINS_4gemm6kernel13GemmUniversalIN4cute5tupleIJiiiiEEENS1_10collective13CollectiveMmaINS1_35MainloopSm100TmaUmmaWarpSpecializedILi22ELi2ELi4ENS5_IJNS4_1CILi2EEENSA_ILi1EEESC_EEEEENS5_IJNSA_ILi64EEENSA_ILi80EEENSA_ILi32EEEEEENS_10bfloat16_tENS5_IJlSC_lEEESJ_SK_NS4_8TiledMMAINS4_8MMA_AtomIJNS4_20SM100_MMA_F16BF16_SSISJ_SJ_fLi64ELi80ELNS4_4UMMA5MajorE0ELSP_0ELNSO_7ScaleInE0ELSQ_0EEEEEENS4_6LayoutINS5_IJSC_SC_SC_EEENS5_IJNSA_ILi0EEESV_SV_EEEEENS5_IJNS4_10UnderscoreESY_SY_EEEEENS4_13SM90_TMA_LOADENS4_14ComposedLayoutINS4_7SwizzleILi2ELi4ELi3EEENS4_18smem_ptr_flag_bitsILi16EEENST_INS5_IJNSA_ILi8EEESH_EEENS5_IJSH_SC_EEEEEEEvNS4_8identityENS4_23SM90_TMA_LOAD_MULTICASTES1B_vS1C_EENS_8epilogue10collective18CollectiveEpilogueINS1F_23Sm100TmaWarpSpecializedILi2ELi1ELi40ELb1ELb0EEEJSI_NS5_IJNST_ISF_SC_EENST_ISG_SC_EEEEESJ_SK_SJ_SK_NS1F_6fusion15FusionCallbacksIS1J_NS1N_17LinearCombinationISJ_fSJ_fLNS_15FloatRoundStyleE2EEESI_S1M_JEEENS4_5SM1004TMEM4LOAD26SM100_TMEM_LOAD_16dp256b2xES11_NS12_INS13_ILi1ELi4ELi3EEES16_NST_INS5_IJS17_NSA_ILi16EEEEEENS5_IJS1Y_SC_EEEEEEENS4_17SM75_U32x4_LDSM_NENS4_14SM90_TMA_STOREES22_NS4_17SM90_U32x4_STSM_NENS4_39AutoVectorizingCopyWithAssumedAlignmentILi128EEEEEEvvEEEEvNT_6ParamsE:
[----:B------:R-:W1:Y:S01]  /*0000*/  LDC R1, c[0x0][0x37c] ;  /* 0x0000df00ff017b82 */ /* 0x000e620000000800 */
[----:B------:R-:W2:Y:S01]  /*0010*/  S2R R104, SR_TID.X ;  /* 0x0000000000687919 */ /* 0x000ea20000002100 */
[----:B------:R-:W3:Y:S01]  /*0020*/  LDCU.64 UR8, c[0x0][0x890] ;  /* 0x00011200ff0877ac */ /* 0x000ee20008000a00 */
[----:B------:R-:W-:Y:S02]  /*0030*/  PRMT R97, RZ, 0x7610, R97 ;  /* 0x00007610ff617816 */ /* 0x000fe40000000061 */
[----:B------:R-:W-:Y:S01]  /*0040*/  ELECT P3, URZ, PT ;  /* 0x0000000000ff782f */ /* 0x000fe20003860000 */
[----:B---3--:R-:W-:-:S04]  /*0050*/  UISETP.NE.U32.AND UP0, UPT, UR8, URZ, UPT ;  /* 0x000000ff0800728c */ /* 0x008fc8000bf05070 */
[----:B------:R-:W-:Y:S01]  /*0060*/  UISETP.NE.AND.EX UP0, UPT, UR9, URZ, UPT, UP0 ;  /* 0x000000ff0900728c */ /* 0x000fe2000bf05300 */
[----:B--2---:R-:W-:-:S05]  /*0070*/  SHF.R.U32.HI R98, RZ, 0x5, R104 ;  /* 0x00000005ff627819 */ /* 0x004fca0000011668 */
[----:B------:R-:W2:Y:S02]  /*0080*/  SHFL.IDX PT, R0, R98, RZ, 0x1f ;  /* 0x00001fff62007589 */ /* 0x000ea400000e0000 */
[----:B--2---:R-:W-:Y:S01]  /*0090*/  R2UR UR20, R0 ;  /* 0x00000000001472ca */ /* 0x004fe200000e0000 */
[----:B-1----:R-:W-:-:S14]  /*00a0*/  BRA.U UP0, `(.L_x_0) ;  /* 0x0000000100307547 */ /* 0x002fdc000b800000 */
[----:B------:R-:W1:Y:S02]  /*00b0*/  LDCU.64 UR4, c[0x0][0x888] ;  /* 0x00011100ff0477ac */ /* 0x000e640008000a00 */
[----:B-1----:R-:W-:-:S04]  /*00c0*/  UISETP.NE.U32.AND UP0, UPT, UR4, URZ, UPT ;  /* 0x000000ff0400728c */ /* 0x002fc8000bf05070 */
[----:B------:R-:W-:-:S09]  /*00d0*/  UISETP.NE.AND.EX UP0, UPT, UR5, URZ, UPT, UP0 ;  /* 0x000000ff0500728c */ /* 0x000fd2000bf05300 */
[----:B------:R-:W-:Y:S05]  /*00e0*/  BRA.U !UP0, `(.L_x_1) ;  /* 0x0000000108147547 */ /* 0x000fea000b800000 */
[----:B------:R-:W1:Y:S01]  /*00f0*/  LDC.64 R58, c[0x0][0x888] ;  /* 0x00022200ff3a7b82 */ /* 0x000e620000000a00 */
[----:B------:R-:W1:Y:S02]  /*0100*/  LDCU.64 UR4, c[0x0][0x358] ;  /* 0x00006b00ff0477ac */ /* 0x000e640008000a00 */
[----:B-1----:R1:W5:Y:S01]  /*0110*/  LDG.E R58, desc[UR4][R58.64] ;  /* 0x000000043a3a7981 */ /* 0x002362000c1e1900 */
[----:B------:R-:W-:Y:S01]  /*0120*/  HFMA2 R97, -RZ, RZ, 0, 5.9604644775390625e-08 ;  /* 0x00000001ff617431 */ /* 0x000fe200000001ff */
[----:B------:R-:W-:Y:S05]  /*0130*/  BRA `(.L_x_0) ;  /* 0x00000000000c7947 */ /* 0x000fea0003800000 */
.L_x_1:
[----:B------:R-:W1:Y:S01]  /*0140*/  LDCU UR4, c[0x0][0x880] ;  /* 0x00011000ff0477ac */ /* 0x000e620008000800 */
[----:B------:R-:W-:Y:S01]  /*0150*/  HFMA2 R97, -RZ, RZ, 0, 5.9604644775390625e-08 ;  /* 0x00000001ff617431 */ /* 0x000fe200000001ff */
[----:B-1----:R-:W-:-:S07]  /*0160*/  MOV R58, UR4 ;  /* 0x00000004003a7c02 */ /* 0x002fce0008000f00 */
.L_x_0:
[----:B------:R-:W2:Y:S02]  /*0170*/  LDCU.64 UR4, c[0x0][0x8b0] ;  /* 0x00011600ff0477ac */ /* 0x000ea40008000a00 */
[----:B--2---:R-:W-:-:S04]  /*0180*/  UISETP.NE.U32.AND UP0, UPT, UR4, URZ, UPT ;  /* 0x000000ff0400728c */ /* 0x004fc8000bf05070 */
[----:B------:R-:W-:-:S09]  /*0190*/  UISETP.NE.AND.EX UP0, UPT, UR5, URZ, UPT, UP0 ;  /* 0x000000ff0500728c */ /* 0x000fd2000bf05300 */
[----:B------:R-:W-:Y:S05]  /*01a0*/  BRA.U UP0, `(.L_x_2) ;  /* 0x0000000100287547 */ /* 0x000fea000b800000 */
[----:B------:R-:W2:Y:S02]  /*01b0*/  LDCU.64 UR4, c[0x0][0x8a8] ;  /* 0x00011500ff0477ac */ /* 0x000ea40008000a00 */
[----:B--2---:R-:W-:-:S04]  /*01c0*/  UISETP.NE.U32.AND UP0, UPT, UR4, URZ, UPT ;  /* 0x000000ff0400728c */ /* 0x004fc8000bf05070 */
[----:B------:R-:W-:-:S09]  /*01d0*/  UISETP.NE.AND.EX UP0, UPT, UR5, URZ, UPT, UP0 ;  /* 0x000000ff0500728c */ /* 0x000fd2000bf05300 */
[----:B------:R-:W-:Y:S05]  /*01e0*/  BRA.U !UP0, `(.L_x_3) ;  /* 0x0000000108107547 */ /* 0x000fea000b800000 */
[----:B------:R-:W2:Y:S01]  /*01f0*/  LDC.64 R2, c[0x0][0x8a8] ;  /* 0x00022a00ff027b82 */ /* 0x000ea20000000a00 */
[----:B------:R-:W2:Y:S02]  /*0200*/  LDCU.64 UR4, c[0x0][0x358] ;  /* 0x00006b00ff0477ac */ /* 0x000ea40008000a00 */
[----:B--2---:R2:W5:Y:S01]  /*0210*/  LDG.E R57, desc[UR4][R2.64] ;  /* 0x0000000402397981 */ /* 0x004562000c1e1900 */
[----:B------:R-:W-:Y:S05]  /*0220*/  BRA `(.L_x_2) ;  /* 0x0000000000087947 */ /* 0x000fea0003800000 */
.L_x_3:
[----:B------:R-:W2:Y:S02]  /*0230*/  LDCU UR4, c[0x0][0x8a0] ;  /* 0x00011400ff0477ac */ /* 0x000ea40008000800 */
[----:B--2---:R-:W-:Y:S02]  /*0240*/  MOV R57, UR4 ;  /* 0x0000000400397c02 */ /* 0x004fe40008000f00 */
.L_x_2:
[----:B------:R-:W-:Y:S01]  /*0250*/  IMAD.U32 R0, RZ, RZ, UR20 ;  /* 0x00000014ff007e24 */ /* 0x000fe2000f8e00ff */
[----:B------:R-:W-:Y:S04]  /*0260*/  BSSY.RECONVERGENT B0, `(.L_x_4) ;  /* 0x000000c000007945 */ /* 0x000fe80003800200 */
[C---:B------:R-:W-:Y:S02]  /*0270*/  ISETP.NE.OR P1, PT, R0.reuse, 0x1, !P3 ;  /* 0x000000010000780c */ /* 0x040fe40005f25670 */
[----:B------:R-:W-:-:S11]  /*0280*/  ISETP.NE.OR P0, PT, R0, 0x3, !P3 ;  /* 0x000000030000780c */ /* 0x000fd60005f05670 */
[----:B------:R-:W-:Y:S05]  /*0290*/  @P1 BRA `(.L_x_5) ;  /* 0x0000000000201947 */ /* 0x000fea0003800000 */
[----:B------:R-:W3:Y:S02]  /*02a0*/  LDCU.64 UR4, c[0x0][0x348] ;  /* 0x00006900ff0477ac */ /* 0x000ee40008000a00 */
[----:B---3--:R-:W-:Y:S02]  /*02b0*/  UIADD3 UR6, UP1, UPT, UR4, 0x80, URZ ;  /* 0x0000008004067890 */ /* 0x008fe4000ff3e0ff */
[----:B------:R-:W-:Y:S02]  /*02c0*/  UIADD3 UR4, UP0, UPT, UR4, 0x180, URZ ;  /* 0x0000018004047890 */ /* 0x000fe4000ff1e0ff */
[----:B------:R-:W-:Y:S02]  /*02d0*/  UIADD3.X UR7, UPT, UPT, URZ, UR5, URZ, UP1, !UPT ;  /* 0x00000005ff077290 */ /* 0x000fe40008ffe4ff */
[----:B------:R-:W-:-:S07]  /*02e0*/  UIADD3.X UR5, UPT, UPT, URZ, UR5, URZ, UP0, !UPT ;  /* 0x00000005ff057290 */ /* 0x000fce00087fe4ff */
[----:B------:R3:W-:Y:S02]  /*02f0*/  UTMACCTL.PF [UR6] ;  /* 0x00000000060079b9 */ /* 0x0007e40008040000 */
[----:B------:R3:W-:Y:S02]  /*0300*/  UTMACCTL.PF [UR4] ;  /* 0x00000000040079b9 */ /* 0x0007e40008040000 */
[----:B---3--:R-:W-:Y:S01]  /*0310*/  NOP ;  /* 0x0000000000007918 */ /* 0x008fe20000000000 */
.L_x_5:
[----:B------:R-:W-:Y:S05]  /*0320*/  BSYNC.RECONVERGENT B0 ;  /* 0x0000000000007941 */ /* 0x000fea0003800200 */
.L_x_4:
[----:B------:R-:W-:Y:S04]  /*0330*/  BSSY.RECONVERGENT B0, `(.L_x_6) ;  /* 0x000000a000007945 */ /* 0x000fe80003800200 */
        /* <DEDUP_REMOVED lines=9> */
.L_x_7:
[----:B------:R-:W-:Y:S05]  /*03d0*/  BSYNC.RECONVERGENT B0 ;  /* 0x0000000000007941 */ /* 0x000fea0003800200 */
.L_x_6:
[----:B------:R-:W3:Y:S01]  /*03e0*/  LDCU.64 UR4, c[0x0][0x888] ;  /* 0x00011100ff0477ac */ /* 0x000ee20008000a00 */
[----:B------:R-:W-:Y:S02]  /*03f0*/  UISETP.EQ.U32.AND UP1, UPT, UR8, URZ, UPT ;  /* 0x000000ff0800728c */ /* 0x000fe4000bf22070 */
[----:B------:R-:W-:Y:S02]  /*0400*/  UPLOP3.LUT UP2, UPT, UPT, UPT, UPT, 0x80, 0x8 ;  /* 0x000000000008789c */ /* 0x000fe40003f4f070 */
[----:B---3--:R-:W-:-:S04]  /*0410*/  UISETP.NE.U32.AND UP0, UPT, UR4, URZ, UPT ;  /* 0x000000ff0400728c */ /* 0x008fc8000bf05070 */
[----:B------:R-:W-:-:S04]  /*0420*/  UISETP.NE.AND.EX UP3, UPT, UR5, URZ, UPT, UP0 ;  /* 0x000000ff0500728c */ /* 0x000fc8000bf65300 */
[----:B------:R-:W-:-:S04]  /*0430*/  UISETP.EQ.OR.EX UP4, UPT, UR9, URZ, !UP3, UP1 ;  /* 0x000000ff0900728c */ /* 0x000fc8000df82710 */
[----:B------:R-:W-:-:S05]  /*0440*/  UP2UR UR63, UPR, URZ, 0x10 ;  /* 0x00000010ff3f7883 */ /* 0x000fca0008000000 */
[----:B------:R-:W-:Y:S07]  /*0450*/  BRA.U !UP4, `(.L_x_8) ;  /* 0x000000010c207547 */ /* 0x000fee000b800000 */
[----:B------:R-:W-:Y:S01]  /*0460*/  UISETP.NE.U32.AND UP1, UPT, UR8, URZ, UPT ;  /* 0x000000ff0800728c */ /* 0x000fe2000bf25070 */
[----:B-----5:R-:W-:Y:S01]  /*0470*/  FSETP.NEU.AND P0, PT, R58, RZ, PT ;  /* 0x000000ff3a00720b */ /* 0x020fe20003f0d000 */
[----:B------:R-:W-:Y:S02]  /*0480*/  USEL UR4, URZ, 0xffffffff, UP3 ;  /* 0xffffffffff047887 */ /* 0x000fe40009800000 */
[----:B------:R-:W-:-:S10]  /*0490*/  UISETP.NE.AND.EX UP1, UPT, UR9, URZ, UPT, UP1 ;  /* 0x000000ff0900728c */ /* 0x000fd4000bf25310 */
[----:B------:R-:W-:Y:S01]  /*04a0*/  VOTEU.ANY UP0, P0 ;  /* 0x0000000000ff7886 */ /* 0x000fe20000000100 */
[----:B------:R-:W-:-:S04]  /*04b0*/  @!UP1 USEL UR4, URZ, 0xffffffff, UP0 ;  /* 0xffffffffff049887 */ /* 0x000fc80008000000 */
[----:B------:R-:W-:-:S04]  /*04c0*/  ULOP3.LUT UR4, UR4, 0x1, URZ, 0xc0, !UPT ;  /* 0x0000000104047892 */ /* 0x000fc8000f8ec0ff */
[----:B------:R-:W-:-:S11]  /*04d0*/  UISETP.NE.U32.AND UP2, UPT, UR4, 0x1, UPT ;  /* 0x000000010400788c */ /* 0x000fd6000bf45070 */
.L_x_8:
[----:B--2---:R-:W2:Y:S02]  /*04e0*/  SHFL.IDX PT, R2, R98, RZ, 0x1f ;  /* 0x00001fff62027589 */ /* 0x004ea400000e0000 */
[----:B--2---:R-:W-:-:S13]  /*04f0*/  ISETP.NE.AND P0, PT, R2, RZ, PT ;  /* 0x000000ff0200720c */ /* 0x004fda0003f05270 */
[----:B------:R-:W-:Y:S05]  /*0500*/  @P0 BRA `(.L_x_9) ;  /* 0x0000000000f40947 */ /* 0x000fea0003800000 */
[----:B------:R-:W-:Y:S01]  /*0510*/  ELECT P0, URZ, PT ;  /* 0x0000000000ff782f */ /* 0x000fe20003800000 */
[----:B------:R-:W-:-:S12]  /*0520*/  BSSY.RECONVERGENT B0, `(.L_x_9) ;  /* 0x000003b000007945 */ /* 0x000fd80003800200 */
[----:B------:R-:W-:Y:S05]  /*0530*/  @!P0 BRA `(.L_x_10) ;  /* 0x0000000000e48947 */ /* 0x000fea0003800000 */
[----:B------:R-:W2:Y:S01]  /*0540*/  S2UR UR4, SR_CgaCtaId ;  /* 0x00000000000479c3 */ /* 0x000ea20000008800 */
[----:B------:R-:W-:Y:S01]  /*0550*/  UMOV UR5, 0x400 ;  /* 0x0000040000057882 */ /* 0x000fe20000000000 */
[----:B------:R-:W-:Y:S01]  /*0560*/  UMOV UR8, 0x1 ;  /* 0x0000000100087882 */ /* 0x000fe20000000000 */
[----:B------:R-:W-:Y:S01]  /*0570*/  UMOV UR6, 0x2 ;  /* 0x0000000200067882 */ /* 0x000fe20000000000 */
[----:B------:R-:W-:-:S04]  /*0580*/  UIADD3 UR8, UPT, UPT, -UR8, 0x100000, URZ ;  /* 0x0010000008087890 */ /* 0x000fc8000fffe1ff */
[----:B------:R-:W-:Y:S02]  /*0590*/  USHF.L.U32 UR9, UR8, 0xb, URZ ;  /* 0x0000000b08097899 */ /* 0x000fe400080006ff */
[----:B------:R-:W-:Y:S02]  /*05a0*/  USHF.L.U32 UR8, UR8, 0x1, URZ ;  /* 0x0000000108087899 */ /* 0x000fe400080006ff */
[----:B------:R-:W-:-:S04]  /*05b0*/  UIADD3 UR6, UPT, UPT, -UR6, 0x100000, URZ ;  /* 0x0010000006067890 */ /* 0x000fc8000fffe1ff */
[----:B------:R-:W-:Y:S02]  /*05c0*/  USHF.L.U32 UR7, UR6, 0xb, URZ ;  /* 0x0000000b06077899 */ /* 0x000fe400080006ff */
[----:B------:R-:W-:Y:S02]  /*05d0*/  USHF.L.U32 UR6, UR6, 0x1, URZ ;  /* 0x0000000106067899 */ /* 0x000fe400080006ff */
[----:B--2---:R-:W-:Y:S01]  /*05e0*/  ULEA UR4, UR4, UR5, 0x18 ;  /* 0x0000000504047291 */ /* 0x004fe2000f8ec0ff */
[----:B------:R-:W2:Y:S11]  /*05f0*/  FENCE.VIEW.ASYNC.S ;  /* 0x00000000000073c6 */ /* 0x000eb60000000000 */
[----:B--2---:R2:W3:Y:S01]  /*0600*/  SYNCS.EXCH.64 URZ, [UR4], UR8 ;  /* 0x0000000804ff75b2 */ /* 0x0044e20008000100 */
[----:B------:R2:W4:Y:S01]  /*0610*/  SYNCS.EXCH.64 URZ, [UR4+0xb0], UR6 ;  /* 0x0000b00604ff75b2 */ /* 0x0005220008000100 */
[----:B------:R2:W1:Y:S01]  /*0620*/  SYNCS.EXCH.64 URZ, [UR4+0x8], UR8 ;  /* 0x0000080804ff75b2 */ /* 0x0004620008000100 */
        /* <DEDUP_REMOVED lines=40> */
[----:B------:R2:W1:Y:S02]  /*08b0*/  SYNCS.EXCH.64 URZ, [UR4+0x158], UR6 ;  /* 0x0001580604ff75b2 */ /* 0x0004640008000100 */
[----:B--234-:R-:W-:Y:S01]  /*08c0*/  NOP ;  /* 0x0000000000007918 */ /* 0x01cfe20000000000 */
.L_x_10:
[----:B------:R-:W-:Y:S05]  /*08d0*/  BSYNC.RECONVERGENT B0 ;  /* 0x0000000000007941 */ /* 0x000fea0003800200 */
.L_x_9:
[----:B------:R-:W2:Y:S01]  /*08e0*/  SHFL.IDX PT, R2, R98, RZ, 0x1f ;  /* 0x00001fff62027589 */ /* 0x000ea200000e0000 */
[----:B------:R-:W-:Y:S01]  /*08f0*/  NOP ;  /* 0x0000000000007918 */ /* 0x000fe20000000000 */
[----:B--2---:R-:W-:-:S13]  /*0900*/  ISETP.NE.AND P0, PT, R2, 0x1, PT ;  /* 0x000000010200780c */ /* 0x004fda0003f05270 */
[----:B------:R-:W-:Y:S05]  /*0910*/  @P0 BRA `(.L_x_11) ;  /* 0x0000000000480947 */ /* 0x000fea0003800000 */
        /* <DEDUP_REMOVED lines=9> */
[----:B------:R-:W-:Y:S01]  /*09b0*/  USHF.L.U32 UR6, UR6, 0x1, URZ ;  /* 0x0000000106067899 */ /* 0x000fe200080006ff */
[----:B------:R-:W-:Y:S01]  /*09c0*/  ELECT P0, URZ, PT ;  /* 0x0000000000ff782f */ /* 0x000fe20003800000 */
[----:B--2---:R-:W-:Y:S01]  /*09d0*/  ULEA UR4, UR4, UR5, 0x18 ;  /* 0x0000000504047291 */ /* 0x004fe2000f8ec0ff */
[----:B------:R-:W2:Y:S11]  /*09e0*/  FENCE.VIEW.ASYNC.S ;  /* 0x00000000000073c6 */ /* 0x000eb60000000000 */
[----:B--2---:R2:W3:Y:S01]  /*09f0*/  SYNCS.EXCH.64 URZ, [UR4+0x160], UR8 ;  /* 0x0001600804ff75b2 */ /* 0x0044e20008000100 */
[----:B------:R2:W4:Y:S01]  /*0a00*/  SYNCS.EXCH.64 URZ, [UR4+0x170], UR6 ;  /* 0x0001700604ff75b2 */ /* 0x0005220008000100 */
[----:B------:R2:W1:Y:S01]  /*0a10*/  SYNCS.EXCH.64 URZ, [UR4+0x168], UR8 ;  /* 0x0001680804ff75b2 */ /* 0x0004620008000100 */
[----:B------:R2:W1:Y:S01]  /*0a20*/  SYNCS.EXCH.64 URZ, [UR4+0x178], UR6 ;  /* 0x0001780604ff75b2 */ /* 0x0004620008000100 */
[----:B------:R-:W-:Y:S01]  /*0a30*/  NOP ;  /* 0x0000000000007918 */ /* 0x000fe20000000000 */
.L_x_11:
[----:B------:R-:W2:Y:S01]  /*0a40*/  SHFL.IDX PT, R2, R98, RZ, 0x1f ;  /* 0x00001fff62027589 */ /* 0x000ea200000e0000 */
[----:B------:R-:W-:Y:S01]  /*0a50*/  NOP ;  /* 0x0000000000007918 */ /* 0x000fe20000000000 */
[----:B--2---:R-:W-:-:S13]  /*0a60*/  ISETP.NE.AND P0, PT, R2, 0x3, PT ;  /* 0x000000030200780c */ /* 0x004fda0003f05270 */
[----:B------:R-:W-:Y:S05]  /*0a70*/  @P0 BRA `(.L_x_12) ;  /* 0x0000000000300947 */ /* 0x000fea0003800000 */
[----:B------:R-:W2:Y:S01]  /*0a80*/  S2UR UR4, SR_CgaCtaId ;  /* 0x00000000000479c3 */ /* 0x000ea20000008800 */
[----:B------:R-:W-:Y:S01]  /*0a90*/  UMOV UR6, 0x400 ;  /* 0x0000040000067882 */ /* 0x000fe20000000000 */
[----:B------:R-:W-:Y:S01]  /*0aa0*/  UMOV UR5, 0x20 ;  /* 0x0000002000057882 */ /* 0x000fe20000000000 */
[----:B------:R-:W-:Y:S01]  /*0ab0*/  ELECT P0, URZ, PT ;  /* 0x0000000000ff782f */ /* 0x000fe20003800000 */
[----:B--2---:R-:W-:Y:S02]  /*0ac0*/  ULEA UR6, UR4, UR6, 0x18 ;  /* 0x0000000604067291 */ /* 0x004fe4000f8ec0ff */
[----:B------:R-:W-:-:S04]  /*0ad0*/  UIADD3 UR4, UPT, UPT, -UR5, 0x100000, URZ ;  /* 0x0010000005047890 */ /* 0x000fc8000fffe1ff */
[----:B------:R-:W-:Y:S02]  /*0ae0*/  USHF.L.U32 UR5, UR4, 0xb, URZ ;  /* 0x0000000b04057899 */ /* 0x000fe400080006ff */
[----:B------:R-:W-:Y:S01]  /*0af0*/  USHF.L.U32 UR4, UR4, 0x1, URZ ;  /* 0x0000000104047899 */ /* 0x000fe200080006ff */
[----:B------:R-:W2:Y:S11]  /*0b00*/  FENCE.VIEW.ASYNC.S ;  /* 0x00000000000073c6 */ /* 0x000eb60000000000 */
[----:B--2---:R2:W1:Y:S01]  /*0b10*/  SYNCS.EXCH.64 URZ, [UR6+0x180], UR4 ;  /* 0x0001800406ff75b2 */ /* 0x0044620008000100 */
[----:B------:R2:W1:Y:S01]  /*0b20*/  SYNCS.EXCH.64 URZ, [UR6+0x188], UR4 ;  /* 0x0001880406ff75b2 */ /* 0x0004620008000100 */
[----:B------:R-:W-:Y:S01]  /*0b30*/  NOP ;  /* 0x0000000000007918 */ /* 0x000fe20000000000 */
.L_x_12:
[----:B------:R-:W3:Y:S01]  /*0b40*/  SHFL.IDX PT, R2, R98, RZ, 0x1f ;  /* 0x00001fff62027589 */ /* 0x000ee200000e0000 */
[----:B------:R-:W-:Y:S01]  /*0b50*/  NOP ;  /* 0x0000000000007918 */ /* 0x000fe20000000000 */
[----:B---3--:R-:W-:-:S13]  /*0b60*/  ISETP.NE.AND P0, PT, R2, 0x4, PT ;  /* 0x000000040200780c */ /* 0x008fda0003f05270 */
[----:B------:R-:W-:Y:S05]  /*0b70*/  @P0 BRA `(.L_x_13) ;  /* 0x00000000004c0947 */ /* 0x000fea0003800000 */
[----:B--2---:R-:W2:Y:S01]  /*0b80*/  S2UR UR6, SR_CgaCtaId ;  /* 0x00000000000679c3 */ /* 0x004ea20000008800 */
[----:B------:R-:W-:Y:S01]  /*0b90*/  UMOV UR4, 0x1e0 ;  /* 0x000001e000047882 */ /* 0x000fe20000000000 */
[----:B------:R-:W-:Y:S01]  /*0ba0*/  UMOV UR5, 0x400 ;  /* 0x0000040000057882 */ /* 0x000fe20000000000 */
[----:B------:R-:W-:Y:S01]  /*0bb0*/  USEL UR4, UR4, 0x1a0, UP2 ;  /* 0x000001a004047887 */ /* 0x000fe20009000000 */
[----:B------:R-:W-:Y:S01]  /*0bc0*/  UMOV UR8, 0x1 ;  /* 0x0000000100087882 */ /* 0x000fe20000000000 */
[----:B------:R-:W-:Y:S01]  /*0bd0*/  ELECT P0, URZ, PT ;  /* 0x0000000000ff782f */ /* 0x000fe20003800000 */
[----:B------:R-:W-:-:S04]  /*0be0*/  UIADD3 UR8, UPT, UPT, -UR8, 0x100000, URZ ;  /* 0x0010000008087890 */ /* 0x000fc8000fffe1ff */
[----:B------:R-:W-:Y:S02]  /*0bf0*/  USHF.L.U32 UR9, UR8, 0xb, URZ ;  /* 0x0000000b08097899 */ /* 0x000fe400080006ff */
[----:B------:R-:W-:Y:S02]  /*0c00*/  USHF.L.U32 UR8, UR8, 0x1, URZ ;  /* 0x0000000108087899 */ /* 0x000fe400080006ff */
[----:B--2---:R-:W-:Y:S02]  /*0c10*/  ULEA UR6, UR6, UR5, 0x18 ;  /* 0x0000000506067291 */ /* 0x004fe4000f8ec0ff */
[----:B------:R-:W-:-:S04]  /*0c20*/  UIADD3 UR4, UPT, UPT, -UR4, 0x100000, URZ ;  /* 0x0010000004047890 */ /* 0x000fc8000fffe1ff */
[----:B------:R-:W-:Y:S02]  /*0c30*/  USHF.L.U32 UR5, UR4, 0xb, URZ ;  /* 0x0000000b04057899 */ /* 0x000fe400080006ff */
[----:B------:R-:W-:Y:S01]  /*0c40*/  USHF.L.U32 UR4, UR4, 0x1, URZ ;  /* 0x0000000104047899 */ /* 0x000fe200080006ff */
[----:B------:R-:W2:Y:S03]  /*0c50*/  FENCE.VIEW.ASYNC.S ;  /* 0x00000000000073c6 */ /* 0x000ea60000000000 */
[----:B--2---:R3:W2:Y:S08]  /*0c60*/  SYNCS.EXCH.64 URZ, [UR6+0x190], UR8 ;  /* 0x0001900806ff75b2 */ /* 0x0046b00008000100 */
[----:B------:R3:W1:Y:S01]  /*0c70*/  SYNCS.EXCH.64 URZ, [UR6+0x1a0], UR4 ;  /* 0x0001a00406ff75b2 */ /* 0x0006620008000100 */
[----:B------:R3:W1:Y:S01]  /*0c80*/  SYNCS.EXCH.64 URZ, [UR6+0x198], UR8 ;  /* 0x0001980806ff75b2 */ /* 0x0006620008000100 */
[----:B------:R3:W1:Y:S02]  /*0c90*/  SYNCS.EXCH.64 URZ, [UR6+0x1a8], UR4 ;  /* 0x0001a80406ff75b2 */ /* 0x0006640008000100 */
[----:B---3--:R-:W-:Y:S01]  /*0ca0*/  NOP ;  /* 0x0000000000007918 */ /* 0x008fe20000000000 */
.L_x_13:
[----:B------:R-:W3:Y:S01]  /*0cb0*/  SHFL.IDX PT, R2, R98, RZ, 0x1f ;  /* 0x00001fff62027589 */ /* 0x000ee200000e0000 */
[----:B------:R-:W-:Y:S01]  /*0cc0*/  NOP ;  /* 0x0000000000007918 */ /* 0x000fe20000000000 */
[----:B---3--:R-:W-:-:S13]  /*0cd0*/  ISETP.NE.AND P0, PT, R2, 0x5, PT ;  /* 0x000000050200780c */ /* 0x008fda0003f05270 */
[----:B------:R-:W-:Y:S05]  /*0ce0*/  @P0 BRA `(.L_x_14) ;  /* 0x0000000000580947 */ /* 0x000fea0003800000 */
[----:B--2---:R-:W2:Y:S01]  /*0cf0*/  S2UR UR4, SR_CgaCtaId ;  /* 0x00000000000479c3 */ /* 0x004ea20000008800 */
        /* <DEDUP_REMOVED lines=12> */
[----:B--2---:R3:W2:Y:S01]  /*0dc0*/  SYNCS.EXCH.64 URZ, [UR4+0x1b0], UR8 ;  /* 0x0001b00804ff75b2 */ /* 0x0046a20008000100 */
[----:B------:R3:W1:Y:S01]  /*0dd0*/  SYNCS.EXCH.64 URZ, [UR4+0x1d0], UR6 ;  /* 0x0001d00604ff75b2 */ /* 0x0006620008000100 */
[----:B------:R3:W1:Y:S01]  /*0de0*/  SYNCS.EXCH.64 URZ, [UR4+0x1b8], UR8 ;  /* 0x0001b80804ff75b2 */ /* 0x0006620008000100 */
[----:B------:R3:W1:Y:S01]  /*0df0*/  SYNCS.EXCH.64 URZ, [UR4+0x1d8], UR6 ;  /* 0x0001d80604ff75b2 */ /* 0x0006620008000100 */
[----:B------:R3:W1:Y:S01]  /*0e00*/  SYNCS.EXCH.64 URZ, [UR4+0x1c0], UR8 ;  /* 0x0001c00804ff75b2 */ /* 0x0006620008000100 */
[----:B------:R3:W1:Y:S01]  /*0e10*/  SYNCS.EXCH.64 URZ, [UR4+0x1e0], UR6 ;  /* 0x0001e00604ff75b2 */ /* 0x0006620008000100 */
[----:B------:R3:W1:Y:S01]  /*0e20*/  SYNCS.EXCH.64 URZ, [UR4+0x1c8], UR8 ;  /* 0x0001c80804ff75b2 */ /* 0x0006620008000100 */
[----:B------:R3:W1:Y:S02]  /*0e30*/  SYNCS.EXCH.64 URZ, [UR4+0x1e8], UR6 ;  /* 0x0001e80604ff75b2 */ /* 0x0006640008000100 */
[----:B---3--:R-:W-:Y:S01]  /*0e40*/  NOP ;  /* 0x0000000000007918 */ /* 0x008fe20000000000 */
.L_x_14:
[----:B------:R-:W3:Y:S01]  /*0e50*/  SHFL.IDX PT, R2, R98, RZ, 0x1f ;  /* 0x00001fff62027589 */ /* 0x000ee200000e0000 */
[----:B------:R-:W1:Y:S01]  /*0e60*/  S2UR UR44, SR_CgaCtaId ;  /* 0x00000000002c79c3 */ /* 0x000e620000008800 */
[----:B------:R-:W-:Y:S01]  /*0e70*/  NOP ;  /* 0x0000000000007918 */ /* 0x000fe20000000000 */
[----:B---3--:R-:W-:-:S13]  /*0e80*/  ISETP.NE.AND P0, PT, R2, 0x3, PT ;  /* 0x000000030200780c */ /* 0x008fda0003f05270 */
[----:B-1----:R-:W-:Y:S05]  /*0e90*/  @P0 BRA `(.L_x_15) ;  /* 0x0000000000340947 */ /* 0x002fea0003800000 */
[----:B--2---:R-:W-:Y:S01]  /*0ea0*/  UMOV UR4, 0x400 ;  /* 0x0000040000047882 */ /* 0x004fe20000000000 */
[----:B------:R-:W-:Y:S01]  /*0eb0*/  UMOV UR6, 0x20 ;  /* 0x0000002000067882 */ /* 0x000fe20000000000 */
[----:B------:R-:W-:Y:S02]  /*0ec0*/  ULEA UR4, UR44, UR4, 0x18 ;  /* 0x000000042c047291 */ /* 0x000fe4000f8ec0ff */
[----:B------:R-:W-:-:S04]  /*0ed0*/  UIADD3 UR6, UPT, UPT, -UR6, 0x100000, URZ ;  /* 0x0010000006067890 */ /* 0x000fc8000fffe1ff */
[----:B------:R-:W-:Y:S02]  /*0ee0*/  USHF.L.U32 UR7, UR6, 0xb, URZ ;  /* 0x0000000b06077899 */ /* 0x000fe400080006ff */
[----:B------:R-:W-:Y:S01]  /*0ef0*/  USHF.L.U32 UR6, UR6, 0x1, URZ ;  /* 0x0000000106067899 */ /* 0x000fe200080006ff */
[----:B------:R-:W-:Y:S01]  /*0f00*/  ELECT P0, URZ, PT ;  /* 0x0000000000ff782f */ /* 0x000fe20003800000 */
[----:B------:R-:W1:Y:S10]  /*0f10*/  FENCE.VIEW.ASYNC.S ;  /* 0x00000000000073c6 */ /* 0x000e740000000000 */
[----:B-1----:R1:W3:Y:S01]  /*0f20*/  SYNCS.EXCH.64 URZ, [UR4+0x1f0], UR6 ;  /* 0x0001f00604ff75b2 */ /* 0x0022e20008000100 */
[----:B------:R1:W2:Y:S01]  /*0f30*/  SYNCS.EXCH.64 URZ, [UR4+0x200], UR6 ;  /* 0x0002000604ff75b2 */ /* 0x0002a20008000100 */
[----:B------:R1:W1:Y:S01]  /*0f40*/  SYNCS.EXCH.64 URZ, [UR4+0x1f8], UR6 ;  /* 0x0001f80604ff75b2 */ /* 0x0002620008000100 */
[----:B------:R1:W1:Y:S01]  /*0f50*/  SYNCS.EXCH.64 URZ, [UR4+0x208], UR6 ;  /* 0x0002080604ff75b2 */ /* 0x0002620008000100 */
[----:B------:R-:W-:Y:S01]  /*0f60*/  NOP ;  /* 0x0000000000007918 */ /* 0x000fe20000000000 */
.L_x_15:
[----:B------:R-:W4:Y:S01]  /*0f70*/  LDCU UR24, c[0x0][0x36c] ;  /* 0x00006d80ff1877ac */ /* 0x000f220008000800 */
[----:B------:R-:W-:Y:S01]  /*0f80*/  ISETP.NE.OR P3, PT, R0, 0x2, !P3 ;  /* 0x000000020000780c */ /* 0x000fe20005f65670 */
[----:B------:R-:W-:Y:S01]  /*0f90*/  NOP ;  /* 0x0000000000007918 */ /* 0x000fe20000000000 */
[----:B------:R-:W-:Y:S01]  /*0fa0*/  LOP3.LUT R0, R104, 0x1f, RZ, 0xc0, !PT ;  /* 0x0000001f68007812 */ /* 0x000fe200078ec0ff */
[----:B------:R-:W-:Y:S02]  /*0fb0*/  UISETP.NE.AND UP4, UPT, UR20, 0x2, UPT ;  /* 0x000000021400788c */ /* 0x000fe4000bf85270 */
[----:B------:R-:W-:Y:S02]  /*0fc0*/  UISETP.NE.AND UP5, UPT, UR20, URZ, UPT ;  /* 0x000000ff1400728c */ /* 0x000fe4000bfa5270 */
[----:B----4-:R-:W-:-:S09]  /*0fd0*/  UISETP.EQ.U32.AND UP0, UPT, UR24, 0x1, UPT ;  /* 0x000000011800788c */ /* 0x010fd2000bf02070 */
[----:B------:R-:W-:Y:S05]  /*0fe0*/  BRA.U !UP0, `(.L_x_16) ;  /* 0x0000000108087547 */ /* 0x000fea000b800000 */
[----:B-123--:R-:W-:Y:S01]  /*0ff0*/  UCGABAR_ARV ;  /* 0x00000000000079c7 */ /* 0x00efe20008000000 */
[----:B------:R-:W-:Y:S05]  /*1000*/  BRA `(.L_x_17) ;  /* 0x0000000000047947 */ /* 0x000fea0003800000 */
.L_x_16:
[----:B-123--:R-:W-:Y:S01]  /*1010*/  NOP ;  /* 0x0000000000007918 */ /* 0x00efe20000000000 */
.L_x_17:
[----:B------:R-:W1:Y:S01]  /*1020*/  S2UR UR7, SR_CTAID.X ;  /* 0x00000000000779c3 */ /* 0x000e620000002500 */
[----:B------:R-:W-:-:S05]  /*1030*/  CS2R.32 R3, SR_CgaSize ;  /* 0x0000000000037805 */ /* 0x000fca0000008a00 */
[----:B------:R-:W-:-:S05]  /*1040*/  IMAD R3, R3, -0xa0, RZ ;  /* 0xffffff6003037824 */ /* 0x000fca00078e02ff */
[----:B------:R-:W-:-:S14]  /*1050*/  R2UR UR5, R3 ;  /* 0x00000000030572ca */ /* 0x000fdc00000e0000 */
[----:B------:R-:W2:Y:S01]  /*1060*/  LDCU UR5, c[0x0][UR5+0x2b0] ;  /* 0x00005600050577ac */ /* 0x000ea20008000800 */
[----:B------:R-:W-:-:S05]  /*1070*/  CS2R.32 R3, SR_CgaSize ;  /* 0x0000000000037805 */ /* 0x000fca0000008a00 */
[----:B------:R-:W-:-:S05]  /*1080*/  IMAD R3, R3, -0xa0, RZ ;  /* 0xffffff6003037824 */ /* 0x000fca00078e02ff */
[----:B------:R-:W-:-:S14]  /*1090*/  R2UR UR4, R3 ;  /* 0x00000000030472ca */ /* 0x000fdc00000e0000 */
[----:B------:R-:W3:Y:S01]  /*10a0*/  LDCU UR4, c[0x0][UR4+0x2b4] ;  /* 0x00005680040477ac */ /* 0x000ee20008000800 */
[----:B------:R-:W4:Y:S01]  /*10b0*/  S2UR UR8, SR_CTAID.Y ;  /* 0x00000000000879c3 */ /* 0x000f220000002600 */
[----:B------:R-:W-:-:S05]  /*10c0*/  CS2R.32 R3, SR_CgaSize ;  /* 0x0000000000037805 */ /* 0x000fca0000008a00 */
[----:B------:R-:W-:-:S05]  /*10d0*/  IMAD R3, R3, -0xa0, RZ ;  /* 0xffffff6003037824 */ /* 0x000fca00078e02ff */
[----:B------:R-:W-:-:S14]  /*10e0*/  R2UR UR59, R3 ;  /* 0x00000000033b72ca */ /* 0x000fdc00000e0000 */
[----:B------:R-:W3:Y:S01]  /*10f0*/  LDCU UR59, c[0x0][UR59+0x2a0] ;  /* 0x000054003b3b77ac */ /* 0x000ee20008000800 */
[----:B------:R-:W-:-:S05]  /*1100*/  CS2R.32 R3, SR_CgaSize ;  /* 0x0000000000037805 */ /* 0x000fca0000008a00 */
[----:B------:R-:W-:-:S05]  /*1110*/  IMAD R3, R3, -0xa0, RZ ;  /* 0xffffff6003037824 */ /* 0x000fca00078e02ff */
[----:B------:R-:W-:-:S14]  /*1120*/  R2UR UR58, R3 ;  /* 0x00000000033a72ca */ /* 0x000fdc00000e0000 */
[----:B------:R-:W3:Y:S01]  /*1130*/  LDCU UR58, c[0x0][UR58+0x2a4] ;  /* 0x000054803a3a77ac */ /* 0x000ee20008000800 */
[----:B------:R-:W3:Y:S01]  /*1140*/  S2UR UR36, SR_CTAID.Z ;  /* 0x00000000002479c3 */ /* 0x000ee20000002700 */
[----:B------:R-:W3:Y:S01]  /*1150*/  LDCU UR21, c[0x0][0xb24] ;  /* 0x00016480ff1577ac */ /* 0x000ee20008000800 */
[----:B------:R-:W3:Y:S01]  /*1160*/  LDCU UR42, c[0x0][0xb24] ;  /* 0x00016480ff2a77ac */ /* 0x000ee20008000800 */
[----:B-1----:R-:W-:Y:S01]  /*1170*/  I2FP.F32.U32 R3, UR7 ;  /* 0x0000000700037c45 */ /* 0x002fe20008201000 */
[----:B------:R-:W1:Y:S04]  /*1180*/  LDCU UR23, c[0x0][0xb30] ;  /* 0x00016600ff1777ac */ /* 0x000e680008000800 */
[----:B--2---:R-:W-:Y:S01]  /*1190*/  FMUL R3, R3, UR5 ;  /* 0x0000000503037c20 */ /* 0x004fe20008400000 */
[----:B------:R-:W-:Y:S01]  /*11a0*/  UMOV UR47, UR7 ;  /* 0x00000007002f7c82 */ /* 0x000fe20008000000 */
[----:B----4-:R-:W-:Y:S01]  /*11b0*/  I2FP.F32.U32 R2, UR8 ;  /* 0x0000000800027c45 */ /* 0x010fe20008201000 */
[----:B------:R-:W-:-:S03]  /*11c0*/  UMOV UR48, UR8 ;  /* 0x0000000800307c82 */ /* 0x000fc60008000000 */
[----:B------:R-:W2:Y:S01]  /*11d0*/  F2I.U32.TRUNC.NTZ R3, R3 ;  /* 0x0000000300037305 */ /* 0x000ea2000020f000 */
[----:B---3--:R-:W-:Y:S01]  /*11e0*/  FMUL R2, R2, UR4 ;  /* 0x0000000402027c20 */ /* 0x008fe20008400000 */
[----:B------:R-:W-:-:S04]  /*11f0*/  ULOP3.LUT UR4, UR44, 0x1, URZ, 0xc0, !UPT ;  /* 0x000000012c047892 */ /* 0x000fc8000f8ec0ff */
[----:B------:R-:W-:Y:S02]  /*1200*/  UISETP.NE.U32.AND UP6, UPT, UR4, 0x1, UPT ;  /* 0x000000010400788c */ /* 0x000fe4000bfc5070 */
[----:B------:R-:W3:Y:S02]  /*1210*/  F2I.U32.TRUNC.NTZ R2, R2 ;  /* 0x0000000200027305 */ /* 0x000ee4000020f000 */
[----:B------:R-:W-:Y:S01]  /*1220*/  USEL UR4, URZ, 0x500, UP6 ;  /* 0x00000500ff047887 */ /* 0x000fe2000b000000 */
[----:B--2---:R-:W-:Y:S02]  /*1230*/  R2UR UR6, R3 ;  /* 0x00000000030672ca */ /* 0x004fe400000e0000 */
[----:B---3--:R-:W-:Y:S02]  /*1240*/  R2UR UR5, R2 ;  /* 0x00000000020572ca */ /* 0x008fe400000e0000 */
[----:B------:R-:W-:-:S09]  /*1250*/  PRMT R2, RZ, 0x7610, R2 ;  /* 0x00007610ff027816 */ /* 0x000fd20000000002 */
[----:B------:R-:W-:-:S04]  /*1260*/  UIADD3 UR6, UPT, UPT, -UR6, URZ, URZ ;  /* 0x000000ff06067290 */ /* 0x000fc8000fffe1ff */
[----:B------:R-:W-:Y:S02]  /*1270*/  UIMAD UR59, UR59, UR6, UR7 ;  /* 0x000000063b3b72a4 */ /* 0x000fe4000f8e0207 */
[----:B------:R-:W-:-:S04]  /*1280*/  UIADD3 UR5, UPT, UPT, -UR5, URZ, URZ ;  /* 0x000000ff05057290 */ /* 0x000fc8000fffe1ff */
[----:B------:R-:W-:Y:S01]  /*1290*/  UIMAD UR58, UR58, UR5, UR8 ;  /* 0x000000053a3a72a4 */ /* 0x000fe2000f8e0208 */
[----:B-1----:R-:W-:Y:S11]  /*12a0*/  BRA.U UP5, `(.L_x_18) ;  /* 0x0000000105247547 */ /* 0x002ff6000b800000 */
[----:B------:R-:W-:-:S04]  /*12b0*/  UISETP.NE.AND UP0, UPT, UR58, URZ, UPT ;  /* 0x000000ff3a00728c */ /* 0x000fc8000bf05270 */
[----:B------:R-:W-:Y:S02]  /*12c0*/  USEL UR5, URZ, 0x2, UP0 ;  /* 0x00000002ff057887 */ /* 0x000fe40008000000 */
[----:B------:R-:W-:-:S04]  /*12d0*/  UISETP.NE.AND UP0, UPT, UR58, URZ, UPT ;  /* 0x000000ff3a00728c */ /* 0x000fc8000bf05270 */
[----:B------:R-:W-:-:S04]  /*12e0*/  UISETP.EQ.OR UP0, UPT, UR59, URZ, !UP0 ;  /* 0x000000ff3b00728c */ /* 0x000fc8000c702670 */
[----:B------:R-:W-:Y:S02]  /*12f0*/  USEL UR6, URZ, 0x1, !UP0 ;  /* 0x00000001ff067887 */ /* 0x000fe4000c000000 */
[----:B------:R-:W-:-:S04]  /*1300*/  UISETP.NE.AND UP0, UPT, UR59, 0x1, UPT ;  /* 0x000000013b00788c */ /* 0x000fc8000bf05270 */
[----:B------:R-:W-:-:S04]  /*1310*/  USEL UR5, UR5, 0x2, UP0 ;  /* 0x0000000205057887 */ /* 0x000fc80008000000 */
[----:B------:R-:W-:-:S06]  /*1320*/  UIADD3 UR5, UPT, UPT, UR6, UR5, URZ ;  /* 0x0000000506057290 */ /* 0x000fcc000fffe0ff */
[----:B------:R-:W-:-:S07]  /*1330*/  MOV R2, UR5 ;  /* 0x0000000500027c02 */ /* 0x000fce0008000f00 */
.L_x_18:
[----:B------:R-:W-:-:S09]  /*1340*/  UISETP.GE.AND UP0, UPT, UR21, 0x1, UPT ;  /* 0x000000011500788c */ /* 0x000fd2000bf06270 */
[----:B------:R-:W-:Y:S05]  /*1350*/  BRA.U !UP0, `(.L_x_19) ;  /* 0x0000000108d07547 */ /* 0x000fea000b800000 */
[----:B------:R-:W1:Y:S01]  /*1360*/  LDCU UR22, c[0x0][0xb0c] ;  /* 0x00016180ff1677ac */ /* 0x000e620008000800 */
[----:B------:R-:W2:Y:S01]  /*1370*/  LDCU.128 UR16, c[0x0][0xb10] ;  /* 0x00016200ff1077ac */ /* 0x000ea20008000c00 */
[----:B------:R-:W3:Y:S01]  /*1380*/  LDCU UR7, c[0x0][0x370] ;  /* 0x00006e00ff0777ac */ /* 0x000ee20008000800 */
[----:B------:R-:W-:Y:S02]  /*1390*/  UISETP.NE.AND UP1, UPT, UR21, 0x1, UPT ;  /* 0x000000011500788c */ /* 0x000fe4000bf25270 */
[----:B-1----:R-:W-:Y:S02]  /*13a0*/  UISETP.NE.AND UP0, UPT, UR22, 0x1, UPT ;  /* 0x000000011600788c */ /* 0x002fe4000bf05270 */
[----:B--2---:R-:W-:Y:S02]  /*13b0*/  UIMAD.WIDE.U32 UR10, UR47, UR16, URZ ;  /* 0x000000102f0a72a5 */ /* 0x004fe4000f8e00ff */
[----:B---3--:R-:W-:-:S05]  /*13c0*/  UIMAD.WIDE.U32 UR8, UR7, UR16, URZ ;  /* 0x00000010070872a5 */ /* 0x008fca000f8e00ff */
[----:B------:R-:W-:Y:S01]  /*13d0*/  UMOV UR6, UR11 ;  /* 0x0000000b00067c82 */ /* 0x000fe20008000000 */
[----:B------:R-:W-:Y:S02]  /*13e0*/  UIMAD.WIDE.U32 UR10, UR48, UR19, URZ ;  /* 0x00000013300a72a5 */ /* 0x000fe4000f8e00ff */
[----:B------:R-:W-:Y:S01]  /*13f0*/  USHF.R.U32.HI UR6, URZ, UR17, UR6 ;  /* 0x00000011ff067299 */ /* 0x000fe20008011606 */
[----:B------:R-:W-:Y:S02]  /*1400*/  UMOV UR8, UR9 ;  /* 0x0000000900087c82 */ /* 0x000fe40008000000 */
[----:B------:R-:W-:Y:S02]  /*1410*/  @UP0 USHF.R.U32.HI UR7, URZ, UR17, UR8 ;  /* 0x00000011ff070299 */ /* 0x000fe40008011608 */
[----:B------:R-:W1:Y:S01]  /*1420*/  LDCU UR8, c[0x0][0x374] ;  /* 0x00006e80ff0877ac */ /* 0x000e620008000800 */
[----:B------:R-:W2:Y:S01]  /*1430*/  LDCU UR9, c[0x0][0xb20] ;  /* 0x00016400ff0977ac */ /* 0x000ea20008000800 */
[----:B------:R-:W-:-:S02]  /*1440*/  UMOV UR5, UR11 ;  /* 0x0000000b00057c82 */ /* 0x000fc40008000000 */
[----:B------:R-:W3:Y:S01]  /*1450*/  LDCU.64 UR10, c[0x0][0xb28] ;  /* 0x00016500ff0a77ac */ /* 0x000ee20008000a00 */
[----:B------:R-:W-:Y:S02]  /*1460*/  USEL UR6, UR47, UR6, !UP0 ;  /* 0x000000062f067287 */ /* 0x000fe4000c000000 */
[----:B------:R-:W-:Y:S02]  /*1470*/  UISETP.NE.AND UP0, UPT, UR18, 0x1, UPT ;  /* 0x000000011200788c */ /* 0x000fe4000bf05270 */
[----:B-1----:R-:W-:Y:S02]  /*1480*/  UIMAD.WIDE.U32 UR12, UR8, UR19, URZ ;  /* 0x00000013080c72a5 */ /* 0x002fe4000f8e00ff */
[----:B--2---:R-:W-:-:S05]  /*1490*/  USHF.R.U32.HI UR5, URZ, UR9, UR5 ;  /* 0x00000009ff057299 */ /* 0x004fca0008011605 */
[----:B------:R-:W-:Y:S01]  /*14a0*/  UMOV UR12, UR13 ;  /* 0x0000000d000c7c82 */ /* 0x000fe20008000000 */
[----:B------:R-:W-:Y:S02]  /*14b0*/  USEL UR5, UR48, UR5, !UP0 ;  /* 0x0000000530057287 */ /* 0x000fe4000c000000 */
[----:B------:R-:W-:Y:S02]  /*14c0*/  @UP0 USHF.R.U32.HI UR8, URZ, UR9, UR12 ;  /* 0x00000009ff080299 */ /* 0x000fe4000801160c */
[----:B---3--:R-:W-:Y:S02]  /*14d0*/  UIMAD.WIDE.U32 UR14, UR7, UR10, URZ ;  /* 0x0000000a070e72a5 */ /* 0x008fe4000f8e00ff */
[----:B------:R-:W-:-:S05]  /*14e0*/  UIMAD.WIDE.U32 UR12, UR8, UR10, URZ ;  /* 0x0000000a080c72a5 */ /* 0x000fca000f8e00ff */
[----:B------:R-:W-:Y:S02]  /*14f0*/  UMOV UR14, UR15 ;  /* 0x0000000f000e7c82 */ /* 0x000fe40008000000 */
[----:B------:R-:W-:Y:S01]  /*1500*/  UMOV UR12, UR13 ;  /* 0x0000000d000c7c82 */ /* 0x000fe20008000000 */
[----:B------:R-:W-:Y:S02]  /*1510*/  @UP1 USHF.R.U32.HI UR7, URZ, UR11, UR14 ;  /* 0x0000000bff071299 */ /* 0x000fe4000801160e */
[----:B------:R-:W-:Y:S02]  /*1520*/  @UP1 USHF.R.U32.HI UR8, URZ, UR11, UR12 ;  /* 0x0000000bff081299 */ /* 0x000fe4000801160c */
[----:B------:R-:W-:Y:S02]  /*1530*/  UIMAD.WIDE.U32 UR12, UR5, UR10, URZ ;  /* 0x0000000a050c72a5 */ /* 0x000fe4000f8e00ff */
[----:B------:R-:W-:Y:S02]  /*1540*/  UIMAD UR8, UR8, UR21, URZ ;  /* 0x00000015080872a4 */ /* 0x000fe4000f8e02ff */
[----:B------:R-:W-:-:S02]  /*1550*/  UIMAD UR9, UR7, UR21, URZ ;  /* 0x00000015070972a4 */ /* 0x000fc4000f8e02ff */
[----:B------:R-:W-:-:S04]  /*1560*/  UISETP.GE.AND UP0, UPT, UR5, UR8, UPT ;  /* 0x000000080500728c */ /* 0x000fc8000bf06270 */
[----:B------:R-:W-:Y:S02]  /*1570*/  UISETP.GE.OR UP0, UPT, UR6, UR9, UP0 ;  /* 0x000000090600728c */ /* 0x000fe40008706670 */
[----:B------:R-:W-:-:S03]  /*1580*/  UIMAD.WIDE.U32 UR8, UR6, UR10, URZ ;  /* 0x0000000a060872a5 */ /* 0x000fc6000f8e00ff */
[----:B------:R-:W-:Y:S02]  /*1590*/  UMOV UR10, UR13 ;  /* 0x0000000d000a7c82 */ /* 0x000fe40008000000 */
[----:B------:R-:W-:-:S04]  /*15a0*/  USHF.R.U32.HI UR10, URZ, UR11, UR10 ;  /* 0x0000000bff0a7299 */ /* 0x000fc8000801160a */
[----:B------:R-:W-:Y:S02]  /*15b0*/  USEL UR8, UR5, UR10, !UP1 ;  /* 0x0000000a05087287 */ /* 0x000fe4000c800000 */
[----:B------:R-:W-:Y:S02]  /*15c0*/  @!UP0 USHF.R.U32.HI UR9, URZ, UR11, UR9 ;  /* 0x0000000bff098299 */ /* 0x000fe40008011609 */
[----:B------:R-:W-:Y:S02]  /*15d0*/  UIADD3 UR10, UPT, UPT, -UR8, URZ, URZ ;  /* 0x000000ff080a7290 */ /* 0x000fe4000fffe1ff */
[----:B------:R-:W-:Y:S02]  /*15e0*/  @!UP0 USEL UR9, UR6, UR9, !UP1 ;  /* 0x0000000906098287 */ /* 0x000fe4000c800000 */
[----:B------:R-:W-:Y:S02]  /*15f0*/  UIMAD UR10, UR21, UR10, UR5 ;  /* 0x0000000a150a72a4 */ /* 0x000fe4000f8e0205 */
[----:B------:R-:W-:-:S02]  /*1600*/  UIADD3 UR11, UPT, UPT, -UR6, URZ, URZ ;  /* 0x000000ff060b7290 */ /* 0x000fc4000fffe1ff */
[----:B------:R-:W-:Y:S02]  /*1610*/  @!UP0 UIMAD UR10, UR10, UR7, UR9 ;  /* 0x000000070a0a82a4 */ /* 0x000fe4000f8e0209 */
[----:B------:R-:W-:Y:S02]  /*1620*/  @!UP0 UIADD3 UR8, UPT, UPT, UR8, -UR9, URZ ;  /* 0x8000000908088290 */ /* 0x000fe4000fffe0ff */
[----:B------:R-:W-:Y:S02]  /*1630*/  UIADD3 UR7, UPT, UPT, -UR5, URZ, URZ ;  /* 0x000000ff05077290 */ /* 0x000fe4000fffe1ff */
[----:B------:R-:W-:Y:S02]  /*1640*/  @!UP0 UIMAD UR5, UR8, UR21, UR6 ;  /* 0x00000015080582a4 */ /* 0x000fe4000f8e0206 */
[----:B------:R-:W-:Y:S02]  /*1650*/  UIMAD UR48, UR18, UR7, UR48 ;  /* 0x00000007123072a4 */ /* 0x000fe4000f8e0230 */
[----:B------:R-:W-:Y:S01]  /*1660*/  UIMAD UR47, UR22, UR11, UR47 ;  /* 0x0000000b162f72a4 */ /* 0x000fe2000f8e022f */
[----:B------:R-:W-:Y:S01]  /*1670*/  @!UP0 UMOV UR6, UR10 ;  /* 0x0000000a00068c82 */ /* 0x000fe20008000000 */
[----:B------:R-:W-:-:S02]  /*1680*/  UIMAD UR48, UR5, UR18, UR48 ;  /* 0x00000012053072a4 */ /* 0x000fc4000f8e0230 */
[----:B------:R-:W-:-:S12]  /*1690*/  UIMAD UR47, UR6, UR22, UR47 ;  /* 0x00000016062f72a4 */ /* 0x000fd8000f8e022f */
.L_x_19:
[----:B------:R-:W-:-:S09]  /*16a0*/  UISETP.NE.AND UP0, UPT, UR23, 0x1, UPT ;  /* 0x000000011700788c */ /* 0x000fd2000bf05270 */
[----:B------:R-:W-:Y:S05]  /*16b0*/  BRA.U UP0, `(.L_x_20) ;  /* 0x0000000100447547 */ /* 0x000fea000b800000 */
[----:B------:R-:W1:Y:S01]  /*16c0*/  LDCU.128 UR8, c[0x0][0xb10] ;  /* 0x00016200ff0877ac */ /* 0x000e620008000c00 */
[----:B------:R-:W2:Y:S01]  /*16d0*/  LDCU UR12, c[0x0][0xb0c] ;  /* 0x00016180ff0c77ac */ /* 0x000ea20008000800 */
[----:B-1----:R-:W-:Y:S02]  /*16e0*/  UIMAD.WIDE.U32 UR6, UR47, UR8, URZ ;  /* 0x000000082f0672a5 */ /* 0x002fe4000f8e00ff */
[----:B--2---:R-:W-:-:S05]  /*16f0*/  UISETP.NE.AND UP0, UPT, UR12, 0x1, UPT ;  /* 0x000000010c00788c */ /* 0x004fca000bf05270 */
[----:B------:R-:W-:Y:S02]  /*1700*/  UMOV UR6, UR7 ;  /* 0x0000000700067c82 */ /* 0x000fe40008000000 */
[----:B------:R-:W-:Y:S02]  /*1710*/  USHF.R.U32.HI UR6, URZ, UR9, UR6 ;  /* 0x00000009ff067299 */ /* 0x000fe40008011606 */
[----:B------:R-:W1:Y:S01]  /*1720*/  LDCU UR7, c[0x0][0xb20] ;  /* 0x00016400ff0777ac */ /* 0x000e620008000800 */
[----:B------:R-:W-:Y:S02]  /*1730*/  UIMAD.WIDE.U32 UR8, UR48, UR11, URZ ;  /* 0x0000000b300872a5 */ /* 0x000fe4000f8e00ff */
[----:B------:R-:W-:Y:S02]  /*1740*/  USEL UR6, UR47, UR6, !UP0 ;  /* 0x000000062f067287 */ /* 0x000fe4000c000000 */
[----:B------:R-:W-:-:S03]  /*1750*/  UISETP.NE.AND UP0, UPT, UR10, 0x1, UPT ;  /* 0x000000010a00788c */ /* 0x000fc6000bf05270 */
[----:B------:R-:W-:Y:S02]  /*1760*/  UMOV UR5, UR9 ;  /* 0x0000000900057c82 */ /* 0x000fe40008000000 */
[----:B-1----:R-:W-:-:S04]  /*1770*/  USHF.R.U32.HI UR5, URZ, UR7, UR5 ;  /* 0x00000007ff057299 */ /* 0x002fc80008011605 */
[----:B------:R-:W-:-:S04]  /*1780*/  USEL UR5, UR48, UR5, !UP0 ;  /* 0x0000000530057287 */ /* 0x000fc8000c000000 */
[----:B------:R-:W-:Y:S02]  /*1790*/  UIADD3 UR7, UPT, UPT, UR6, -UR5, URZ ;  /* 0x8000000506077290 */ /* 0x000fe4000fffe0ff */
[----:B------:R-:W-:Y:S02]  /*17a0*/  UIADD3 UR5, UPT, UPT, -UR6, UR5, URZ ;  /* 0x0000000506057290 */ /* 0x000fe4000fffe1ff */
[----:B------:R-:W-:Y:S02]  /*17b0*/  UIMAD UR48, UR7, UR10, UR48 ;  /* 0x0000000a073072a4 */ /* 0x000fe4000f8e0230 */
[----:B------:R-:W-:-:S12]  /*17c0*/  UIMAD UR47, UR5, UR12, UR47 ;  /* 0x0000000c052f72a4 */ /* 0x000fd8000f8e022f */
.L_x_20:
[----:B------:R-:W-:Y:S02]  /*17d0*/  UISETP.EQ.U32.AND UP0, UPT, UR24, 0x1, UPT ;  /* 0x000000011800788c */ /* 0x000fe4000bf02070 */
[----:B------:R-:W-:-:S07]  /*17e0*/  UISETP.NE.AND UP1, UPT, UR20, 0x2, UPT ;  /* 0x000000021400788c */ /* 0x000fce000bf25270 */
[----:B------:R-:W-:Y:S05]  /*17f0*/  BRA.U !UP0, `(.L_x_21) ;  /* 0x00000001080c7547 */ /* 0x000fea000b800000 */
[----:B------:R-:W-:Y:S01]  /*1800*/  UCGABAR_WAIT ;  /* 0x0000000000007dc7 */ /* 0x000fe20008000000 */
[----:B------:R-:W-:Y:S01]  /*1810*/  CCTL.IVALL ;  /* 0x00000000ff00798f */ /* 0x000fe20002000000 */
[----:B------:R-:W-:Y:S05]  /*1820*/  BRA `(.L_x_22) ;  /* 0x0000000000047947 */ /* 0x000fea0003800000 */
.L_x_21:
[----:B------:R-:W-:Y:S06]  /*1830*/  BAR.SYNC.DEFER_BLOCKING 0x0 ;  /* 0x0000000000007b1d */ /* 0x000fec0000010000 */
.L_x_22:
[----:B------:R-:W-:Y:S05]  /*1840*/  BRA.U UP1, `(.L_x_23) ;  /* 0x0000001d01447547 */ /* 0x000fea000b800000 */
[----:B------:R-:W1:Y:S01]  /*1850*/  LDCU UR7, c[0x0][0x38c] ;  /* 0x00007180ff0777ac */ /* 0x000e620008000800 */
[----:B------:R-:W-:Y:S01]  /*1860*/  PLOP3.LUT P1, PT, PT, PT, UP2, 0x80, 0x8 ;  /* 0x000000000008781c */ /* 0x000fe20003f2f028 */
[----:B------:R-:W-:Y:S01]  /*1870*/  IMAD.MOV.U32 R12, RZ, RZ, 0x1 ;  /* 0x00000001ff0c7424 */ /* 0x000fe200078e00ff */
[----:B------:R-:W-:Y:S01]  /*1880*/  ISETP.EQ.OR P2, PT, R0, RZ, P3 ;  /* 0x000000ff0000720c */ /* 0x000fe20001f42670 */
[----:B------:R-:W-:Y:S01]  /*1890*/  UISETP.NE.AND UP0, UPT, UR20, URZ, UPT ;  /* 0x000000ff1400728c */ /* 0x000fe2000bf05270 */
[----:B------:R-:W-:Y:S01]  /*18a0*/  PLOP3.LUT P1, PT, P1, PT, PT, 0x8, 0x80 ;  /* 0x000000000080781c */ /* 0x000fe20000f2e170 */
[----:B------:R-:W-:Y:S01]  /*18b0*/  USEL UR26, URZ, 0x1, UP4 ;  /* 0x00000001ff1a7887 */ /* 0x000fe2000a000000 */
[----:B------:R-:W-:Y:S01]  /*18c0*/  CS2R R10, SRZ ;  /* 0x00000000000a7805 */ /* 0x000fe2000001ff00 */
[----:B------:R-:W-:Y:S01]  /*18d0*/  UMOV UR15, 0x400 ;  /* 0x00000400000f7882 */ /* 0x000fe20000000000 */
[----:B------:R-:W-:Y:S01]  /*18e0*/  IMAD.MOV.U32 R9, RZ, RZ, RZ ;  /* 0x000000ffff097224 */ /* 0x000fe200078e00ff */
[----:B------:R-:W-:Y:S01]  /*18f0*/  USEL UR26, UR26, 0x2, UP0 ;  /* 0x000000021a1a7887 */ /* 0x000fe20008000000 */
[----:B------:R-:W-:Y:S01]  /*1900*/  IMAD.MOV.U32 R8, RZ, RZ, 0x1 ;  /* 0x00000001ff087424 */ /* 0x000fe200078e00ff */
[----:B------:R-:W-:Y:S01]  /*1910*/  ULEA UR15, UR44, UR15, 0x18 ;  /* 0x0000000f2c0f7291 */ /* 0x000fe2000f8ec0ff */
[----:B------:R-:W2:Y:S01]  /*1920*/  LDCU UR40, c[0x0][0x370] ;  /* 0x00006e00ff2877ac */ /* 0x000ea20008000800 */
[----:B-1----:R-:W-:Y:S01]  /*1930*/  UIADD3 UR6, UPT, UPT, UR7, 0x1f, URZ ;  /* 0x0000001f07067890 */ /* 0x002fe2000fffe0ff */
[----:B------:R-:W1:Y:S03]  /*1940*/  LDCU.64 UR28, c[0x0][0x348] ;  /* 0x00006900ff1c77ac */ /* 0x000e660008000a00 */
[----:B------:R-:W-:-:S02]  /*1950*/  USHF.R.S32.HI UR5, URZ, 0x1f, UR6 ;  /* 0x0000001fff057899 */ /* 0x000fc40008011406 */
[----:B------:R-:W-:Y:S02]  /*1960*/  USHF.R.U32.HI UR46, URZ, 0x5, UR4 ;  /* 0x00000005ff2e7899 */ /* 0x000fe40008011604 */
[----:B------:R-:W-:Y:S02]  /*1970*/  ULEA.HI UR5, UR5, UR6, URZ, 0x5 ;  /* 0x0000000605057291 */ /* 0x000fe4000f8f28ff */
[----:B------:R-:W-:Y:S02]  /*1980*/  UIADD3 UR6, UPT, UPT, UR7, -0x1, URZ ;  /* 0xffffffff07067890 */ /* 0x000fe4000fffe0ff */
[----:B------:R-:W-:Y:S02]  /*1990*/  USHF.R.S32.HI UR43, URZ, 0x5, UR5 ;  /* 0x00000005ff2b7899 */ /* 0x000fe40008011405 */
[----:B------:R-:W-:Y:S02]  /*19a0*/  UISETP.GE.U32.AND UP1, UPT, UR6, -0x3f, UPT ;  /* 0xffffffc10600788c */ /* 0x000fe4000bf26070 */
[----:B------:R-:W-:-:S02]  /*19b0*/  UISETP.LT.U32.AND UP0, UPT, UR43, 0x16, UPT ;  /* 0x000000162b00788c */ /* 0x000fc4000bf01070 */
[----:B------:R-:W-:Y:S02]  /*19c0*/  UIADD3 UR5, UPT, UPT, UR15, 0xa00, URZ ;  /* 0x00000a000f057890 */ /* 0x000fe4000fffe0ff */
[----:B------:R-:W-:Y:S02]  /*19d0*/  USEL UR41, UR43, 0x16, UP0 ;  /* 0x000000162b297887 */ /* 0x000fe40008000000 */
[----:B------:R-:W-:Y:S02]  /*19e0*/  @UP6 UIADD3 UR5, UPT, UPT, UR15, URZ, URZ ;  /* 0x000000ff0f056290 */ /* 0x000fe4000fffe0ff */
[----:B------:R-:W-:Y:S02]  /*19f0*/  UIADD3 UR21, UPT, UPT, UR41, -0x1, URZ ;  /* 0xffffffff29157890 */ /* 0x000fe4000fffe0ff */
[----:B------:R-:W-:Y:S02]  /*1a00*/  @UP1 UIADD3 UR21, UPT, UPT, UR41, URZ, URZ ;  /* 0x000000ff29151290 */ /* 0x000fe4000fffe0ff */
[----:B------:R-:W-:Y:S01]  /*1a10*/  UIADD3 UR49, UPT, UPT, UR7, 0x3e, URZ ;  /* 0x0000003e07317890 */ /* 0x000fe2000fffe0ff */
[----:B------:R-:W3:Y:S01]  /*1a20*/  LDCU UR39, c[0x0][0x374] ;  /* 0x00006e80ff2777ac */ /* 0x000ee20008000800 */
[----:B------:R-:W-:-:S02]  /*1a30*/  UIADD3 UR5, UPT, UPT, UR5, 0x1b400, URZ ;  /* 0x0001b40005057890 */ /* 0x000fc4000fffe0ff */
[----:B------:R-:W-:Y:S02]  /*1a40*/  UIADD3 UR45, UPT, UPT, UR43, -UR41, URZ ;  /* 0x800000292b2d7290 */ /* 0x000fe4000fffe0ff */
[----:B------:R-:W-:Y:S01]  /*1a50*/  UIADD3 UR21, UPT, UPT, UR21, 0x1, URZ ;  /* 0x0000000115157890 */ /* 0x000fe2000fffe0ff */
[----:B-12---:R-:W-:-:S11]  /*1a60*/  UMOV UR13, URZ ;  /* 0x000000ff000d7c82 */ /* 0x006fd60008000000 */
.L_x_43:
[----:B------:R-:W-:-:S09]  /*1a70*/  UISETP.NE.AND UP0, UPT, UR44, URZ, UPT ;  /* 0x000000ff2c00728c */ /* 0x000fd2000bf05270 */
[----:B------:R-:W-:Y:S05]  /*1a80*/  BRA.U UP0, `(.L_x_24) ;  /* 0x0000000100287547 */ /* 0x000fea000b800000 */
[----:B------:R-:W-:Y:S02]  /*1a90*/  LEA R0, R9, UR15, 0x3 ;  /* 0x0000000f09007c11 */ /* 0x000fe4000f8e18ff */
[----:B------:R-:W-:-:S04]  /*1aa0*/  SHF.L.U32 R2, R8, 0x1f, RZ ;  /* 0x0000001f08027819 */ /* 0x000fc800000006ff */
[----:B------:R-:W1:Y:S02]  /*1ab0*/  SYNCS.PHASECHK.TRANS64.TRYWAIT P0, [R0+URZ+0x200], R2 ;  /* 0x00020002000075a7 */ /* 0x000e6400080011ff */
[----:B-1----:R-:W-:Y:S05]  /*1ac0*/  @!P0 BRA `(.L_x_25) ;  /* 0x0000006400a88947 */ /* 0x002fea0003800000 */
.L_x_132:
[----:B------:R-:W-:Y:S01]  /*1ad0*/  VIADD R9, R9, 0x1 ;  /* 0x0000000109097836 */ /* 0x000fe20000000000 */
[----:B------:R1:W-:Y:S04]  /*1ae0*/  SYNCS.ARRIVE.TRANS64.A1T0 RZ, [R0+URZ+0x1f0], RZ ;  /* 0x0001f0ff00ff79a7 */ /* 0x0003e800081000ff */
[----:B------:R-:W-:-:S04]  /*1af0*/  ISETP.NE.AND P0, PT, R9, 0x2, PT ;  /* 0x000000020900780c */ /* 0x000fc80003f05270 */
[----:B------:R-:W-:Y:S02]  /*1b00*/  SEL R9, R9, RZ, P0 ;  /* 0x000000ff09097207 */ /* 0x000fe40000000000 */
[----:B-1----:R-:W-:-:S04]  /*1b10*/  SEL R0, RZ, 0x1, P0 ;  /* 0x00000001ff007807 */ /* 0x002fc80000000000 */
[----:B------:R-:W-:-:S07]  /*1b20*/  LOP3.LUT R8, R8, R0, RZ, 0x3c, !PT ;  /* 0x0000000008087212 */ /* 0x000fce00078e3cff */
.L_x_24:
[----:B------:R-:W-:Y:S01]  /*1b30*/  ULEA UR6, UR13, UR15, 0x3 ;  /* 0x0000000f0d067291 */ /* 0x000fe2000f8e18ff */
[----:B------:R-:W-:Y:S01]  /*1b40*/  SHF.L.U32 R0, R12, 0x1f, RZ ;  /* 0x0000001f0c007819 */ /* 0x000fe200000006ff */
[----:B------:R-:W-:Y:S02]  /*1b50*/  UISETP.GE.U32.AND UP0, UPT, UR49, 0x3f, UPT ;  /* 0x0000003f3100788c */ /* 0x000fe4000bf06070 */
[----:B------:R-:W-:Y:S02]  /*1b60*/  USHF.L.U32 UR35, UR47, 0x6, URZ ;  /* 0x000000062f237899 */ /* 0x000fe400080006ff */
[----:B------:R-:W-:Y:S01]  /*1b70*/  UIMAD UR19, UR48, 0x50, UR46 ;  /* 0x00000050301378a4 */ /* 0x000fe2000f8e022e */
[----:B------:R-:W-:Y:S02]  /*1b80*/  UMOV UR14, URZ ;  /* 0x000000ff000e7c82 */ /* 0x000fe40008000000 */
[----:B------:R1:W2:Y:S02]  /*1b90*/  SYNCS.PHASECHK.TRANS64.TRYWAIT P0, [UR6+0xb0], R0 ;  /* 0x0000b000ff0075a7 */ /* 0x0002a40008001106 */
[----:B------:R-:W-:Y:S07]  /*1ba0*/  BRA.U !UP0, `(.L_x_26) ;  /* 0x0000000108c07547 */ /* 0x000fee000b800000 */
[----:B------:R-:W-:Y:S01]  /*1bb0*/  UMOV UR8, URZ ;  /* 0x000000ff00087c82 */ /* 0x000fe20008000000 */
[----:B------:R-:W-:-:S05]  /*1bc0*/  UMOV UR7, UR13 ;  /* 0x0000000d00077c82 */ /* 0x000fca0008000000 */
.L_x_32:
[----:B--2---:R-:W-:Y:S01]  /*1bd0*/  @!P3 MOV R2, 0x2400 ;  /* 0x000024000002b802 */ /* 0x004fe20000000f00 */
[----:B----4-:R-:W-:Y:S01]  /*1be0*/  ULEA UR33, UR7, UR15, 0x3 ;  /* 0x0000000f07217291 */ /* 0x010fe2000f8e18ff */
[----:B-12---:R-:W-:Y:S11]  /*1bf0*/  @P0 BRA `(.L_x_27) ;  /* 0x00000000000c0947 */ /* 0x006ff60003800000 */
[----:B------:R-:W-:Y:S04]  /*1c00*/  SHF.L.U32 R3, R12, 0x1f, RZ ;  /* 0x0000001f0c037819 */ /* 0x000fe800000006ff */
[----:B------:R-:W2:Y:S02]  /*1c10*/  SYNCS.PHASECHK.TRANS64.TRYWAIT P0, [UR33+0xb0], R3 ;  /* 0x0000b003ff0075a7 */ /* 0x000ea40008001121 */
[----:B--2---:R-:W-:Y:S05]  /*1c20*/  @!P0 BRA `(.L_x_28) ;  /* 0x0000006400648947 */ /* 0x004fea0003800000 */
.L_x_27:
[----:B------:R2:W-:Y:S01]  /*1c30*/  @!P3 SYNCS.ARRIVE.TRANS64 RZ, [UR33], R2 ;  /* 0x00000002ffffb9a7 */ /* 0x0005e20008000021 */
[----:B------:R-:W-:Y:S04]  /*1c40*/  ULOP3.LUT UR6, UR26, 0x2, URZ, 0xfc, !UPT ;  /* 0x000000021a067892 */ /* 0x000fe8000f8efcff */
[----:B------:R-:W-:Y:S09]  /*1c50*/  UISETP.NE.AND UP0, UPT, UR6, 0x2, UPT ;  /* 0x000000020600788c */ /* 0x000ff2000bf05270 */
[----:B------:R-:W-:Y:S05]  /*1c60*/  BRA.U UP0, `(.L_x_29) ;  /* 0x0000000100047547 */ /* 0x000fea000b800000 */
[----:B---3--:R-:W-:Y:S05]  /*1c70*/  BPT.TRAP 0x1 ;  /* 0x000000040000795c */ /* 0x008fea0000300000 */
.L_x_29:
[----:B------:R-:W-:Y:S04]  /*1c80*/  BSSY.RECONVERGENT B0, `(.L_x_30) ;  /* 0x0000003000007945 */ /* 0x000fe80003800200 */
[----:B------:R-:W-:Y:S05]  /*1c90*/  @P2 BRA `(.L_x_31) ;  /* 0x0000000000042947 */ /* 0x000fea0003800000 */
[----:B---3--:R-:W-:Y:S05]  /*1ca0*/  BPT.TRAP 0x1 ;  /* 0x000000040000795c */ /* 0x008fea0000300000 */
.L_x_31:
[----:B---3--:R-:W-:Y:S05]  /*1cb0*/  BSYNC.RECONVERGENT B0 ;  /* 0x0000000000007941 */ /* 0x008fea0003800200 */
.L_x_30:
[----:B------:R-:W-:Y:S02]  /*1cc0*/  UIADD3 UR6, UPT, UPT, UR7, 0x1, URZ ;  /* 0x0000000107067890 */ /* 0x000fe4000fffe0ff */
[----:B------:R-:W-:Y:S02]  /*1cd0*/  UIADD3 UR22, UP1, UPT, UR28, 0x80, URZ ;  /* 0x000000801c167890 */ /* 0x000fe4000ff3e0ff */
[----:B------:R-:W-:Y:S02]  /*1ce0*/  UISETP.NE.AND UP0, UPT, UR6, 0x16, UPT ;  /* 0x000000160600788c */ /* 0x000fe4000bf05270 */
[----:B------:R-:W-:Y:S02]  /*1cf0*/  ULEA UR32, UR7, UR15, 0xc ;  /* 0x0000000f07207291 */ /* 0x000fe4000f8e60ff */
[----:B------:R-:W-:Y:S02]  /*1d00*/  USEL UR9, URZ, 0x1, UP0 ;  /* 0x00000001ff097887 */ /* 0x000fe40008000000 */
[----:B------:R-:W-:Y:S02]  /*1d10*/  USEL UR13, UR6, URZ, UP0 ;  /* 0x000000ff060d7287 */ /* 0x000fe40008000000 */
[----:B------:R-:W-:Y:S02]  /*1d20*/  USHF.L.U32 UR34, UR8, 0x5, URZ ;  /* 0x0000000508227899 */ /* 0x000fe400080006ff */
[----:B------:R-:W-:Y:S01]  /*1d30*/  ULEA UR6, UR13, UR15, 0x3 ;  /* 0x0000000f0d067291 */ /* 0x000fe2000f8e18ff */
[----:B------:R-:W-:Y:S01]  /*1d40*/  LOP3.LUT R12, R12, UR9, RZ, 0x3c, !PT ;  /* 0x000000090c0c7c12 */ /* 0x000fe2000f8e3cff */
[----:B------:R-:W-:Y:S02]  /*1d50*/  UIADD3.X UR23, UPT, UPT, URZ, UR29, URZ, UP1, !UPT ;  /* 0x0000001dff177290 */ /* 0x000fe40008ffe4ff */
[----:B------:R-:W-:Y:S01]  /*1d60*/  UIADD3 UR32, UPT, UPT, UR32, 0x5400, URZ ;  /* 0x0000540020207890 */ /* 0x000fe2000fffe0ff */
[----:B-1----:R-:W-:Y:S01]  /*1d70*/  SHF.L.U32 R0, R12, 0x1f, RZ ;  /* 0x0000001f0c007819 */ /* 0x002fe200000006ff */
[----:B------:R-:W-:Y:S02]  /*1d80*/  UIADD3 UR10, UP0, UPT, UR28, 0x180, URZ ;  /* 0x000001801c0a7890 */ /* 0x000fe4000ff1e0ff */
[----:B------:R-:W-:Y:S01]  /*1d90*/  UIADD3 UR8, UPT, UPT, UR8, 0x1, URZ ;  /* 0x0000000108087890 */ /* 0x000fe2000fffe0ff */
[----:B------:R4:W1:Y:S01]  /*1da0*/  SYNCS.PHASECHK.TRANS64.TRYWAIT P0, [UR6+0xb0], R0 ;  /* 0x0000b000ff0075a7 */ /* 0x0008620008001106 */
[----:B------:R-:W-:Y:S02]  /*1db0*/  UIMAD UR6, UR7, 0xa00, UR4 ;  /* 0x00000a00070678a4 */ /* 0x000fe4000f8e0204 */
[----:B------:R-:W-:Y:S02]  /*1dc0*/  UIADD3.X UR11, UPT, UPT, URZ, UR29, URZ, UP0, !UPT ;  /* 0x0000001dff0b7290 */ /* 0x000fe400087fe4ff */
[----:B------:R-:W-:Y:S01]  /*1dd0*/  ULEA UR6, UR6, UR15, 0x1 ;  /* 0x0000000f06067291 */ /* 0x000fe2000f8e08ff */
[----:B------:R-:W-:Y:S01]  /*1de0*/  UMOV UR24, 0x0 ;  /* 0x0000000000187882 */ /* 0x000fe20000000000 */
[----:B------:R-:W-:Y:S02]  /*1df0*/  UMOV UR25, 0x10000000 ;  /* 0x1000000000197882 */ /* 0x000fe40000000000 */
[----:B------:R-:W-:Y:S01]  /*1e00*/  UIADD3 UR16, UPT, UPT, UR6, 0x1b400, URZ ;  /* 0x0001b40006107890 */ /* 0x000fe2000fffe0ff */
[----:B------:R4:W-:Y:S01]  /*1e10*/  UTMALDG.3D [UR32], [UR22], desc[UR24] ;  /* 0x00001820160075b4 */ /* 0x0009e20008011000 */
[----:B------:R-:W-:Y:S01]  /*1e20*/  UISETP.NE.AND UP0, UPT, UR8, UR21, UPT ;  /* 0x000000150800728c */ /* 0x000fe2000bf05270 */
[----:B------:R-:W-:Y:S01]  /*1e30*/  UMOV UR6, 0x30000 ;  /* 0x0003000000067882 */ /* 0x000fe20000000000 */
[----:B------:R-:W-:Y:S01]  /*1e40*/  UMOV UR20, UR36 ;  /* 0x0000002400147c82 */ /* 0x000fe20008000000 */
[----:B------:R-:W-:Y:S01]  /*1e50*/  UMOV UR17, UR33 ;  /* 0x0000002100117c82 */ /* 0x000fe20008000000 */
[----:B------:R-:W-:Y:S01]  /*1e60*/  UMOV UR18, UR34 ;  /* 0x0000002200127c82 */ /* 0x000fe20008000000 */
[----:B------:R-:W-:Y:S02]  /*1e70*/  UMOV UR14, UR21 ;  /* 0x00000015000e7c82 */ /* 0x000fe40008000000 */
[----:B------:R4:W-:Y:S01]  /*1e80*/  UTMALDG.3D.MULTICAST [UR16], [UR10], UR6, desc[UR24] ;  /* 0x000018100a0073b4 */ /* 0x0009e20008011806 */
[----:B------:R-:W-:Y:S01]  /*1e90*/  UMOV UR7, UR13 ;  /* 0x0000000d00077c82 */ /* 0x000fe20008000000 */
[----:B------:R-:W-:Y:S05]  /*1ea0*/  BRA.U UP0, `(.L_x_32) ;  /* 0xfffffffd00487547 */ /* 0x000fea000b83ffff */
.L_x_26:
[----:B----4-:R-:W-:Y:S01]  /*1eb0*/  ULEA UR6, UR13, UR15, 0x3 ;  /* 0x0000000f0d067291 */ /* 0x010fe2000f8e18ff */
[----:B-1----:R-:W-:Y:S01]  /*1ec0*/  SHF.L.U32 R0, R12, 0x1f, RZ ;  /* 0x0000001f0c007819 */ /* 0x002fe200000006ff */
[----:B------:R-:W-:Y:S01]  /*1ed0*/  @!P1 SYNCS.ARRIVE.TRANS64.A1T0 RZ, [UR15+0x188], RZ ;  /* 0x000188ffffff99a7 */ /* 0x000fe2000810000f */
[----:B------:R-:W-:-:S06]  /*1ee0*/  UISETP.GT.AND UP0, UPT, UR43, UR41, UPT ;  /* 0x000000292b00728c */ /* 0x000fcc000bf04270 */
[----:B--2---:R1:W2:Y:S03]  /*1ef0*/  SYNCS.PHASECHK.TRANS64.TRYWAIT P0, [UR6+0xb0], R0 ;  /* 0x0000b000ff0075a7 */ /* 0x0042a60008001106 */
[----:B------:R-:W-:Y:S05]  /*1f00*/  BRA.U !UP0, `(.L_x_33) ;  /* 0x0000000108bc7547 */ /* 0x000fea000b800000 */
[----:B------:R-:W-:Y:S01]  /*1f10*/  UIADD3 UR27, UPT, UPT, UR45, UR14, URZ ;  /* 0x0000000e2d1b7290 */ /* 0x000fe2000fffe0ff */
[----:B------:R-:W-:-:S11]  /*1f20*/  UMOV UR6, UR13 ;  /* 0x0000000d00067c82 */ /* 0x000fd60008000000 */
.L_x_39:
[----:B--2---:R-:W-:Y:S01]  /*1f30*/  @!P3 MOV R2, 0x2400 ;  /* 0x000024000002b802 */ /* 0x004fe20000000f00 */
[----:B----4-:R-:W-:Y:S01]  /*1f40*/  ULEA UR9, UR6, UR15, 0x3 ;  /* 0x0000000f06097291 */ /* 0x010fe2000f8e18ff */
[----:B-12---:R-:W-:Y:S11]  /*1f50*/  @P0 BRA `(.L_x_34) ;  /* 0x00000000000c0947 */ /* 0x006ff60003800000 */
[----:B------:R-:W-:Y:S04]  /*1f60*/  SHF.L.U32 R3, R12, 0x1f, RZ ;  /* 0x0000001f0c037819 */ /* 0x000fe800000006ff */
[----:B------:R-:W2:Y:S02]  /*1f70*/  SYNCS.PHASECHK.TRANS64.TRYWAIT P0, [UR9+0xb0], R3 ;  /* 0x0000b003ff0075a7 */ /* 0x000ea40008001109 */
[----:B--2---:R-:W-:Y:S05]  /*1f80*/  @!P0 BRA `(.L_x_35) ;  /* 0x0000006000a48947 */ /* 0x004fea0003800000 */
.L_x_34:
[----:B------:R2:W-:Y:S01]  /*1f90*/  @!P3 SYNCS.ARRIVE.TRANS64 RZ, [UR9], R2 ;  /* 0x00000002ffffb9a7 */ /* 0x0005e20008000009 */
[----:B------:R-:W-:Y:S04]  /*1fa0*/  ULOP3.LUT UR7, UR26, 0x2, URZ, 0xfc, !UPT ;  /* 0x000000021a077892 */ /* 0x000fe8000f8efcff */
[----:B------:R-:W-:Y:S09]  /*1fb0*/  UISETP.NE.AND UP0, UPT, UR7, 0x2, UPT ;  /* 0x000000020700788c */ /* 0x000ff2000bf05270 */
[----:B------:R-:W-:Y:S05]  /*1fc0*/  BRA.U UP0, `(.L_x_36) ;  /* 0x0000000100047547 */ /* 0x000fea000b800000 */
[----:B---3--:R-:W-:Y:S05]  /*1fd0*/  BPT.TRAP 0x1 ;  /* 0x000000040000795c */ /* 0x008fea0000300000 */
.L_x_36:
[----:B------:R-:W-:Y:S04]  /*1fe0*/  BSSY.RECONVERGENT B0, `(.L_x_37) ;  /* 0x0000003000007945 */ /* 0x000fe80003800200 */
[----:B------:R-:W-:Y:S05]  /*1ff0*/  @P2 BRA `(.L_x_38) ;  /* 0x0000000000042947 */ /* 0x000fea0003800000 */
[----:B---3--:R-:W-:Y:S05]  /*2000*/  BPT.TRAP 0x1 ;  /* 0x000000040000795c */ /* 0x008fea0000300000 */
.L_x_38:
[----:B---3--:R-:W-:Y:S05]  /*2010*/  BSYNC.RECONVERGENT B0 ;  /* 0x0000000000007941 */ /* 0x008fea0003800200 */
.L_x_37:
[----:B------:R-:W-:Y:S02]  /*2020*/  UIADD3 UR7, UPT, UPT, UR6, 0x1, URZ ;  /* 0x0000000106077890 */ /* 0x000fe4000fffe0ff */
[----:B------:R-:W-:Y:S02]  /*2030*/  UIADD3 UR22, UP1, UPT, UR28, 0x80, URZ ;  /* 0x000000801c167890 */ /* 0x000fe4000ff3e0ff */
[----:B------:R-:W-:Y:S02]  /*2040*/  UISETP.NE.AND UP0, UPT, UR7, 0x16, UPT ;  /* 0x000000160700788c */ /* 0x000fe4000bf05270 */
[----:B------:R-:W-:Y:S02]  /*2050*/  USHF.L.U32 UR10, UR14, 0x5, URZ ;  /* 0x000000050e0a7899 */ /* 0x000fe400080006ff */
[----:B------:R-:W-:Y:S02]  /*2060*/  USEL UR8, URZ, 0x1, UP0 ;  /* 0x00000001ff087887 */ /* 0x000fe40008000000 */
[----:B------:R-:W-:Y:S02]  /*2070*/  USEL UR13, UR7, URZ, UP0 ;  /* 0x000000ff070d7287 */ /* 0x000fe40008000000 */
[----:B------:R-:W-:Y:S02]  /*2080*/  UIADD3.X UR23, UPT, UPT, URZ, UR29, URZ, UP1, !UPT ;  /* 0x0000001dff177290 */ /* 0x000fe40008ffe4ff */
[----:B------:R-:W-:Y:S01]  /*2090*/  ULEA UR7, UR13, UR15, 0x3 ;  /* 0x0000000f0d077291 */ /* 0x000fe2000f8e18ff */
[----:B------:R-:W-:Y:S01]  /*20a0*/  LOP3.LUT R12, R12, UR8, RZ, 0x3c, !PT ;  /* 0x000000080c0c7c12 */ /* 0x000fe2000f8e3cff */
[----:B------:R-:W-:Y:S02]  /*20b0*/  ULEA UR8, UR6, UR15, 0xc ;  /* 0x0000000f06087291 */ /* 0x000fe4000f8e60ff */
[----:B------:R-:W-:Y:S01]  /*20c0*/  UIADD3 UR24, UP0, UPT, UR28, 0x180, URZ ;  /* 0x000001801c187890 */ /* 0x000fe2000ff1e0ff */
[----:B-1----:R-:W-:Y:S01]  /*20d0*/  SHF.L.U32 R0, R12, 0x1f, RZ ;  /* 0x0000001f0c007819 */ /* 0x002fe200000006ff */
[----:B------:R-:W-:Y:S02]  /*20e0*/  UIADD3 UR8, UPT, UPT, UR8, 0x5400, URZ ;  /* 0x0000540008087890 */ /* 0x000fe4000fffe0ff */
[----:B------:R-:W-:Y:S01]  /*20f0*/  UIMAD UR16, UR6, 0x1400, UR5 ;  /* 0x00001400061078a4 */ /* 0x000fe2000f8e0205 */
[----:B------:R4:W1:Y:S01]  /*2100*/  SYNCS.PHASECHK.TRANS64.TRYWAIT P0, [UR7+0xb0], R0 ;  /* 0x0000b000ff0075a7 */ /* 0x0008620008001107 */
[----:B------:R-:W-:Y:S01]  /*2110*/  UMOV UR30, 0x0 ;  /* 0x00000000001e7882 */ /* 0x000fe20000000000 */
[----:B------:R-:W-:Y:S01]  /*2120*/  UMOV UR31, 0x10000000 ;  /* 0x10000000001f7882 */ /* 0x000fe20000000000 */
[----:B------:R-:W-:Y:S01]  /*2130*/  UMOV UR11, UR35 ;  /* 0x00000023000b7c82 */ /* 0x000fe20008000000 */
[----:B------:R-:W-:Y:S01]  /*2140*/  UMOV UR12, UR36 ;  /* 0x00000024000c7c82 */ /* 0x000fe20008000000 */
[----:B------:R-:W-:Y:S01]  /*2150*/  UIADD3.X UR25, UPT, UPT, URZ, UR29, URZ, UP0, !UPT ;  /* 0x0000001dff197290 */ /* 0x000fe200087fe4ff */
[----:B------:R4:W-:Y:S01]  /*2160*/  UTMALDG.3D [UR8], [UR22], desc[UR30] ;  /* 0x00001e08160075b4 */ /* 0x0009e20008011000 */
[----:B------:R-:W-:Y:S01]  /*2170*/  UIADD3 UR14, UPT, UPT, UR14, 0x1, URZ ;  /* 0x000000010e0e7890 */ /* 0x000fe2000fffe0ff */
[----:B------:R-:W-:Y:S01]  /*2180*/  UMOV UR7, 0x30000 ;  /* 0x0003000000077882 */ /* 0x000fe20000000000 */
[----:B------:R-:W-:Y:S01]  /*2190*/  UMOV UR20, UR36 ;  /* 0x0000002400147c82 */ /* 0x000fe20008000000 */
[----:B------:R-:W-:Y:S01]  /*21a0*/  UMOV UR17, UR9 ;  /* 0x0000000900117c82 */ /* 0x000fe20008000000 */
[----:B------:R-:W-:Y:S01]  /*21b0*/  UMOV UR18, UR10 ;  /* 0x0000000a00127c82 */ /* 0x000fe20008000000 */
[----:B------:R-:W-:Y:S02]  /*21c0*/  UISETP.NE.AND UP0, UPT, UR14, UR27, UPT ;  /* 0x0000001b0e00728c */ /* 0x000fe4000bf05270 */
[----:B------:R4:W-:Y:S01]  /*21d0*/  UTMALDG.3D.MULTICAST [UR16], [UR24], UR7, desc[UR30] ;  /* 0x00001e10180073b4 */ /* 0x0009e20008011807 */
[----:B------:R-:W-:Y:S06]  /*21e0*/  UMOV UR6, UR13 ;  /* 0x0000000d00067c82 */ /* 0x000fec0008000000 */
[----:B------:R-:W-:Y:S05]  /*21f0*/  BRA.U UP0, `(.L_x_39) ;  /* 0xfffffffd004c7547 */ /* 0x000fea000b83ffff */
.L_x_33:
[C---:B------:R-:W-:Y:S01]  /*2200*/  LEA R3, R11.reuse, UR15, 0x3 ;  /* 0x0000000f0b037c11 */ /* 0x040fe2000f8e18ff */
[----:B------:R-:W-:Y:S01]  /*2210*/  NOP ;  /* 0x0000000000007918 */ /* 0x000fe20000000000 */
[----:B-1--4-:R-:W-:Y:S02]  /*2220*/  SHF.L.U32 R0, R10, 0x1f, RZ ;  /* 0x0000001f0a007819 */ /* 0x012fe400000006ff */
[----:B------:R-:W-:Y:S02]  /*2230*/  LEA R4, R11, UR15, 0x4 ;  /* 0x0000000f0b047c11 */ /* 0x000fe4000f8e20ff */
[----:B--2---:R-:W1:Y:S02]  /*2240*/  SYNCS.PHASECHK.TRANS64.TRYWAIT P0, [R3+URZ+0x190], R0 ;  /* 0x00019000030075a7 */ /* 0x004e6400080011ff */
[----:B-1----:R-:W-:Y:S05]  /*2250*/  @!P0 BRA `(.L_x_40) ;  /* 0x0000006000088947 */ /* 0x002fea0003800000 */
.L_x_135:
[----:B------:R-:W2:Y:S01]  /*2260*/  LDS.128 R4, [R4+0x220] ;  /* 0x0002200004047984 */ /* 0x000ea20000000c00 */
[----:B------:R-:W-:Y:S01]  /*2270*/  UISETP.GE.AND UP0, UPT, UR42, 0x1, UPT ;  /* 0x000000012a00788c */ /* 0x000fe2000bf06270 */
[----:B------:R-:W-:Y:S01]  /*2280*/  @!PT LDS RZ, [RZ] ;  /* 0x00000000fffff984 */ /* 0x000fe20000000800 */
[----:B------:R-:W-:Y:S01]  /*2290*/  @!PT LDS RZ, [RZ] ;  /* 0x00000000fffff984 */ /* 0x000fe20000000800 */
[----:B------:R-:W-:Y:S01]  /*22a0*/  @!PT LDS RZ, [RZ] ;  /* 0x00000000fffff984 */ /* 0x000fe20000000800 */
[----:B------:R-:W-:Y:S01]  /*22b0*/  @!PT LDS RZ, [RZ] ;  /* 0x00000000fffff984 */ /* 0x000fe20000000800 */
[----:B------:R4:W-:Y:S06]  /*22c0*/  MEMBAR.ALL.CTA ;  /* 0x0000000000007992 */ /* 0x0009ec0000008000 */
[----:B----4-:R-:W4:Y:S01]  /*22d0*/  FENCE.VIEW.ASYNC.S ;  /* 0x00000000000073c6 */ /* 0x010f220000000000 */
[----:B--2---:R-:W-:-:S13]  /*22e0*/  LOP3.LUT P0, RZ, R6, 0x1, RZ, 0xc0, !PT ;  /* 0x0000000106ff7812 */ /* 0x004fda000780c0ff */
[----:B----4-:R-:W-:Y:S01]  /*22f0*/  VOTEU.ANY UP1, P0 ;  /* 0x0000000000ff7886 */ /* 0x010fe20000020100 */
[----:B------:R-:W-:-:S13]  /*2300*/  PLOP3.LUT P0, PT, PT, PT, UP1, 0x80, 0x8 ;  /* 0x000000000008781c */ /* 0x000fda0003f0f018 */
[----:B-1----:R-:W-:Y:S02]  /*2310*/  @P0 LOP3.LUT R0, R5, 0xffff, RZ, 0xc0, !PT ;  /* 0x0000ffff05000812 */ /* 0x002fe400078ec0ff */
[----:B------:R-:W-:Y:S02]  /*2320*/  @P0 MOV R2, R4 ;  /* 0x0000000400020202 */ /* 0x000fe40000000f00 */
[----:B------:R-:W-:Y:S01]  /*2330*/  @P0 R2UR UR7, R0 ;  /* 0x00000000000702ca */ /* 0x000fe200000e0000 */
[----:B------:R-:W-:Y:S01]  /*2340*/  VIADD R0, R3, 0x1a0 ;  /* 0x000001a003007836 */ /* 0x000fe20000000000 */
[----:B------:R-:W-:Y:S02]  /*2350*/  @P0 SHF.R.U32.HI R4, RZ, 0x10, R5 ;  /* 0x00000010ff040819 */ /* 0x000fe40000011605 */
[----:B------:R-:W-:Y:S02]  /*2360*/  @P0 R2UR UR8, R2 ;  /* 0x00000000020802ca */ /* 0x000fe400000e0000 */
[----:B------:R-:W-:-:S02]  /*2370*/  PRMT R0, RZ, 0x654, R0 ;  /* 0x00000654ff007816 */ /* 0x000fc40000000000 */
[----:B------:R-:W-:Y:S02]  /*2380*/  @P0 R2UR UR6, R4 ;  /* 0x00000000040602ca */ /* 0x000fe400000e0000 */
[----:B------:R1:W-:Y:S03]  /*2390*/  SYNCS.ARRIVE.TRANS64.RED.A1T0 RZ, [R0+URZ], RZ ;  /* 0x000000ff00ff79a7 */ /* 0x0003e600081004ff */
[----:B------:R-:W-:-:S04]  /*23a0*/  @UP1 UMOV UR37, UR7 ;  /* 0x0000000700251c82 */ /* 0x000fc80008000000 */
[----:B------:R-:W-:-:S04]  /*23b0*/  @UP1 UMOV UR38, UR8 ;  /* 0x0000000800261c82 */ /* 0x000fc80008000000 */
[----:B------:R-:W-:Y:S01]  /*23c0*/  @UP1 UMOV UR36, UR6 ;  /* 0x0000000600241c82 */ /* 0x000fe20008000000 */
[----:B------:R-:W-:Y:S05]  /*23d0*/  BRA.U !UP0, `(.L_x_41) ;  /* 0x0000000108d47547 */ /* 0x000fea000b800000 */
[----:B------:R-:W3:Y:S01]  /*23e0*/  LDCU.128 UR16, c[0x0][0xb10] ;  /* 0x00016200ff1077ac */ /* 0x000ee20008000c00 */
[----:B------:R-:W2:Y:S01]  /*23f0*/  LDCU UR12, c[0x0][0xb20] ;  /* 0x00016400ff0c77ac */ /* 0x000ea20008000800 */
[----:B------:R-:W4:Y:S01]  /*2400*/  LDCU UR20, c[0x0][0xb0c] ;  /* 0x00016180ff1477ac */ /* 0x000f220008000800 */
[----:B------:R-:W1:Y:S01]  /*2410*/  LDCU.64 UR10, c[0x0][0xb28] ;  /* 0x00016500ff0a77ac */ /* 0x000e620008000a00 */
[----:B------:R-:W-:Y:S02]  /*2420*/  UISETP.NE.AND UP3, UPT, UR42, 0x1, UPT ;  /* 0x000000012a00788c */ /* 0x000fe4000bf65270 */
[----:B---3--:R-:W-:Y:S02]  /*2430*/  UIMAD.WIDE.U32 UR8, UR39, UR19, URZ ;  /* 0x00000013270872a5 */ /* 0x008fe4000f8e00ff */
[----:B------:R-:W-:Y:S02]  /*2440*/  UIMAD.WIDE.U32 UR6, UR40, UR16, URZ ;  /* 0x00000010280672a5 */ /* 0x000fe4000f8e00ff */
[----:B------:R-:W-:-:S02]  /*2450*/  UISETP.NE.AND UP0, UPT, UR18, 0x1, UPT ;  /* 0x000000011200788c */ /* 0x000fc4000bf05270 */
[----:B------:R-:W-:Y:S01]  /*2460*/  UIMAD.WIDE.U32 UR30, UR37, UR19, URZ ;  /* 0x00000013251e72a5 */ /* 0x000fe2000f8e00ff */
[----:B------:R-:W-:Y:S02]  /*2470*/  UMOV UR8, UR9 ;  /* 0x0000000900087c82 */ /* 0x000fe40008000000 */
[----:B------:R-:W-:Y:S01]  /*2480*/  UMOV UR6, UR7 ;  /* 0x0000000700067c82 */ /* 0x000fe20008000000 */
[----:B--2---:R-:W-:Y:S02]  /*2490*/  USHF.R.U32.HI UR8, URZ, UR12, UR8 ;  /* 0x0000000cff087299 */ /* 0x004fe40008011608 */
[----:B----4-:R-:W-:Y:S02]  /*24a0*/  UISETP.NE.AND UP2, UPT, UR20, 0x1, UPT ;  /* 0x000000011400788c */ /* 0x010fe4000bf45270 */
[----:B------:R-:W-:Y:S02]  /*24b0*/  USHF.R.U32.HI UR6, URZ, UR17, UR6 ;  /* 0x00000011ff067299 */ /* 0x000fe40008011606 */
[----:B------:R-:W-:-:S02]  /*24c0*/  USEL UR7, UR39, UR8, !UP0 ;  /* 0x0000000827077287 */ /* 0x000fc4000c000000 */
[----:B------:R-:W-:Y:S02]  /*24d0*/  USEL UR8, UR40, UR6, !UP2 ;  /* 0x0000000628087287 */ /* 0x000fe4000d000000 */
[----:B-1----:R-:W-:Y:S01]  /*24e0*/  UIMAD.WIDE.U32 UR22, UR7, UR10, URZ ;  /* 0x0000000a071672a5 */ /* 0x002fe2000f8e00ff */
[----:B------:R-:W-:Y:S01]  /*24f0*/  UMOV UR6, UR31 ;  /* 0x0000001f00067c82 */ /* 0x000fe20008000000 */
[----:B------:R-:W-:Y:S02]  /*2500*/  UIMAD.WIDE.U32 UR24, UR38, UR16, URZ ;  /* 0x00000010261872a5 */ /* 0x000fe4000f8e00ff */
[----:B------:R-:W-:-:S03]  /*2510*/  UIMAD.WIDE.U32 UR30, UR8, UR10, URZ ;  /* 0x0000000a081e72a5 */ /* 0x000fc6000f8e00ff */
[----:B------:R-:W-:Y:S01]  /*2520*/  UMOV UR22, UR23 ;  /* 0x0000001700167c82 */ /* 0x000fe20008000000 */
[----:B------:R-:W-:Y:S02]  /*2530*/  USHF.R.U32.HI UR6, URZ, UR12, UR6 ;  /* 0x0000000cff067299 */ /* 0x000fe40008011606 */
[----:B------:R-:W-:Y:S01]  /*2540*/  @UP3 USHF.R.U32.HI UR7, URZ, UR11, UR22 ;  /* 0x0000000bff073299 */ /* 0x000fe20008011616 */
[----:B------:R-:W-:Y:S01]  /*2550*/  UMOV UR24, UR25 ;  /* 0x0000001900187c82 */ /* 0x000fe20008000000 */
[----:B------:R-:W-:Y:S01]  /*2560*/  UMOV UR30, UR31 ;  /* 0x0000001f001e7c82 */ /* 0x000fe20008000000 */
[----:B------:R-:W-:Y:S02]  /*2570*/  USHF.R.U32.HI UR17, URZ, UR17, UR24 ;  /* 0x00000011ff117299 */ /* 0x000fe40008011618 */
[----:B------:R-:W-:Y:S02]  /*2580*/  USEL UR6, UR37, UR6, !UP0 ;  /* 0x0000000625067287 */ /* 0x000fe4000c000000 */
[----:B------:R-:W-:-:S02]  /*2590*/  @UP3 USHF.R.U32.HI UR8, URZ, UR11, UR30 ;  /* 0x0000000bff083299 */ /* 0x000fc4000801161e */
[----:B------:R-:W-:Y:S02]  /*25a0*/  UIMAD UR9, UR42, UR7, URZ ;  /* 0x000000072a0972a4 */ /* 0x000fe4000f8e02ff */
[----:B------:R-:W-:Y:S02]  /*25b0*/  USEL UR7, UR38, UR17, !UP2 ;  /* 0x0000001126077287 */ /* 0x000fe4000d000000 */
[----:B------:R-:W-:Y:S02]  /*25c0*/  UIMAD UR12, UR42, UR8, URZ ;  /* 0x000000082a0c72a4 */ /* 0x000fe4000f8e02ff */
[----:B------:R-:W-:Y:S02]  /*25d0*/  UISETP.GE.AND UP0, UPT, UR6, UR9, UPT ;  /* 0x000000090600728c */ /* 0x000fe4000bf06270 */
[----:B------:R-:W-:Y:S02]  /*25e0*/  UIMAD.WIDE.U32 UR22, UR6, UR10, URZ ;  /* 0x0000000a061672a5 */ /* 0x000fe4000f8e00ff */
[----:B------:R-:W-:-:S02]  /*25f0*/  UISETP.GE.OR UP0, UPT, UR7, UR12, UP0 ;  /* 0x0000000c0700728c */ /* 0x000fc40008706670 */
[----:B------:R-:W-:Y:S02]  /*2600*/  UIMAD.WIDE.U32 UR16, UR7, UR10, URZ ;  /* 0x0000000a071072a5 */ /* 0x000fe4000f8e00ff */
[----:B------:R-:W-:Y:S01]  /*2610*/  UIADD3 UR12, UPT, UPT, -UR6, URZ, URZ ;  /* 0x000000ff060c7290 */ /* 0x000fe2000fffe1ff */
[----:B------:R-:W-:Y:S01]  /*2620*/  UMOV UR10, UR23 ;  /* 0x00000017000a7c82 */ /* 0x000fe20008000000 */
[----:B------:R-:W-:Y:S02]  /*2630*/  UIADD3 UR14, UPT, UPT, -UR7, URZ, URZ ;  /* 0x000000ff070e7290 */ /* 0x000fe4000fffe1ff */
[----:B------:R-:W-:-:S03]  /*2640*/  USHF.R.U32.HI UR10, URZ, UR11, UR10 ;  /* 0x0000000bff0a7299 */ /* 0x000fc6000801160a */
[----:B------:R-:W-:Y:S01]  /*2650*/  @!UP0 UMOV UR9, UR17 ;  /* 0x0000001100098c82 */ /* 0x000fe20008000000 */
[----:B------:R-:W-:Y:S02]  /*2660*/  UIMAD UR12, UR18, UR12, UR37 ;  /* 0x0000000c120c72a4 */ /* 0x000fe4000f8e0225 */
[----:B------:R-:W-:Y:S02]  /*2670*/  USEL UR10, UR6, UR10, !UP3 ;  /* 0x0000000a060a7287 */ /* 0x000fe4000d800000 */
[----:B------:R-:W-:Y:S02]  /*2680*/  @!UP0 USHF.R.U32.HI UR9, URZ, UR11, UR9 ;  /* 0x0000000bff098299 */ /* 0x000fe40008011609 */
[----:B------:R-:W-:Y:S02]  /*2690*/  UIADD3 UR11, UPT, UPT, -UR10, URZ, URZ ;  /* 0x000000ff0a0b7290 */ /* 0x000fe4000fffe1ff */
[----:B------:R-:W-:Y:S02]  /*26a0*/  @!UP0 USEL UR9, UR7, UR9, !UP3 ;  /* 0x0000000907098287 */ /* 0x000fe4000d800000 */
[----:B------:R-:W-:-:S02]  /*26b0*/  UIMAD UR11, UR42, UR11, UR6 ;  /* 0x0000000b2a0b72a4 */ /* 0x000fc4000f8e0206 */
[----:B------:R-:W-:Y:S02]  /*26c0*/  @!UP0 UIADD3 UR10, UPT, UPT, UR10, -UR9, URZ ;  /* 0x800000090a0a8290 */ /* 0x000fe4000fffe0ff */
[----:B------:R-:W-:Y:S02]  /*26d0*/  @!UP0 UIMAD UR9, UR11, UR8, UR9 ;  /* 0x000000080b0982a4 */ /* 0x000fe4000f8e0209 */
[----:B------:R-:W-:Y:S02]  /*26e0*/  @!UP0 UIMAD UR6, UR42, UR10, UR7 ;  /* 0x0000000a2a0682a4 */ /* 0x000fe4000f8e0207 */
[----:B------:R-:W-:Y:S02]  /*26f0*/  UIMAD UR8, UR20, UR14, UR38 ;  /* 0x0000000e140872a4 */ /* 0x000fe4000f8e0226 */
[----:B------:R-:W-:Y:S01]  /*2700*/  UIMAD UR37, UR6, UR18, UR12 ;  /* 0x00000012062572a4 */ /* 0x000fe2000f8e020c */
[----:B------:R-:W-:Y:S02]  /*2710*/  @!UP0 UMOV UR7, UR9 ;  /* 0x0000000900078c82 */ /* 0x000fe40008000000 */
[----:B------:R-:W-:-:S12]  /*2720*/  UIMAD UR38, UR7, UR20, UR8 ;  /* 0x00000014072672a4 */ /* 0x000fd8000f8e0208 */
.L_x_41:
[----:B------:R-:W2:Y:S02]  /*2730*/  LDCU UR6, c[0x0][0xb30] ;  /* 0x00016600ff0677ac */ /* 0x000ea40008000800 */
[----:B--2---:R-:W-:-:S09]  /*2740*/  UISETP.NE.AND UP0, UPT, UR6, 0x1, UPT ;  /* 0x000000010600788c */ /* 0x004fd2000bf05270 */
[----:B------:R-:W-:Y:S05]  /*2750*/  BRA.U UP0, `(.L_x_42) ;  /* 0x0000000100447547 */ /* 0x000fea000b800000 */
[----:B------:R-:W2:Y:S01]  /*2760*/  LDCU.128 UR16, c[0x0][0xb10] ;  /* 0x00016200ff1077ac */ /* 0x000ea20008000c00 */
[----:B------:R-:W4:Y:S01]  /*2770*/  LDCU UR10, c[0x0][0xb0c] ;  /* 0x00016180ff0a77ac */ /* 0x000f220008000800 */
[----:B------:R-:W1:Y:S01]  /*2780*/  LDCU UR11, c[0x0][0xb20] ;  /* 0x00016400ff0b77ac */ /* 0x000e620008000800 */
[----:B--2---:R-:W-:Y:S02]  /*2790*/  UIMAD.WIDE.U32 UR8, UR38, UR16, URZ ;  /* 0x00000010260872a5 */ /* 0x004fe4000f8e00ff */
[----:B------:R-:W-:Y:S02]  /*27a0*/  UIMAD.WIDE.U32 UR6, UR37, UR19, URZ ;  /* 0x00000013250672a5 */ /* 0x000fe4000f8e00ff */
[----:B----4-:R-:W-:Y:S02]  /*27b0*/  UISETP.NE.AND UP2, UPT, UR10, 0x1, UPT ;  /* 0x000000010a00788c */ /* 0x010fe4000bf45270 */
[----:B------:R-:W-:Y:S01]  /*27c0*/  UISETP.NE.AND UP0, UPT, UR18, 0x1, UPT ;  /* 0x000000011200788c */ /* 0x000fe2000bf05270 */
[----:B------:R-:W-:-:S02]  /*27d0*/  UMOV UR8, UR9 ;  /* 0x0000000900087c82 */ /* 0x000fc40008000000 */
[----:B------:R-:W-:Y:S01]  /*27e0*/  UMOV UR6, UR7 ;  /* 0x0000000700067c82 */ /* 0x000fe20008000000 */
[----:B------:R-:W-:Y:S02]  /*27f0*/  USHF.R.U32.HI UR17, URZ, UR17, UR8 ;  /* 0x00000011ff117299 */ /* 0x000fe40008011608 */
[----:B-1----:R-:W-:Y:S02]  /*2800*/  USHF.R.U32.HI UR6, URZ, UR11, UR6 ;  /* 0x0000000bff067299 */ /* 0x002fe40008011606 */
[----:B------:R-:W-:Y:S02]  /*2810*/  USEL UR7, UR38, UR17, !UP2 ;  /* 0x0000001126077287 */ /* 0x000fe4000d000000 */
[----:B------:R-:W-:-:S04]  /*2820*/  USEL UR6, UR37, UR6, !UP0 ;  /* 0x0000000625067287 */ /* 0x000fc8000c000000 */
[----:B------:R-:W-:Y:S02]  /*2830*/  UIADD3 UR8, UPT, UPT, UR7, -UR6, URZ ;  /* 0x8000000607087290 */ /* 0x000fe4000fffe0ff */
[----:B------:R-:W-:Y:S02]  /*2840*/  UIADD3 UR6, UPT, UPT, -UR7, UR6, URZ ;  /* 0x0000000607067290 */ /* 0x000fe4000fffe1ff */
[----:B------:R-:W-:Y:S02]  /*2850*/  UIMAD UR37, UR8, UR18, UR37 ;  /* 0x00000012082572a4 */ /* 0x000fe4000f8e0225 */
[----:B------:R-:W-:-:S12]  /*2860*/  UIMAD UR38, UR6, UR10, UR38 ;  /* 0x0000000a062672a4 */ /* 0x000fd8000f8e0226 */
.L_x_42:
[----:B------:R-:W-:Y:S01]  /*2870*/  VIADD R11, R11, 0x1 ;  /* 0x000000010b0b7836 */ /* 0x000fe20000000000 */
[----:B------:R-:W-:Y:S01]  /*2880*/  PLOP3.LUT P1, PT, PT, PT, PT, 0x80, 0x8 ;  /* 0x000000000008781c */ /* 0x000fe20003f2f070 */
[----:B------:R-:W-:Y:S02]  /*2890*/  UIADD3 UR47, UPT, UPT, UR38, UR59, URZ ;  /* 0x0000003b262f7290 */ /* 0x000fe4000fffe0ff */
[----:B------:R-:W-:Y:S01]  /*28a0*/  UIADD3 UR48, UPT, UPT, UR37, UR58, URZ ;  /* 0x0000003a25307290 */ /* 0x000fe2000fffe0ff */
[----:B------:R-:W-:-:S04]  /*28b0*/  ISETP.NE.AND P0, PT, R11, 0x2, PT ;  /* 0x000000020b00780c */ /* 0x000fc80003f05270 */
[----:B-1----:R-:W-:Y:S02]  /*28c0*/  SEL R0, RZ, 0x1, P0 ;  /* 0x00000001ff007807 */ /* 0x002fe40000000000 */
[----:B------:R-:W-:Y:S02]  /*28d0*/  SEL R11, R11, RZ, P0 ;  /* 0x000000ff0b0b7207 */ /* 0x000fe40000000000 */
[----:B------:R-:W-:Y:S01]  /*28e0*/  LOP3.LUT R10, R10, R0, RZ, 0x3c, !PT ;  /* 0x000000000a0a7212 */ /* 0x000fe200078e3cff */
[----:B------:R-:W-:Y:S06]  /*28f0*/  BRA.U UP1, `(.L_x_43) ;  /* 0xfffffff1015c7547 */ /* 0x000fec000b83ffff */
[----:B------:R-:W-:Y:S01]  /*2900*/  UIADD3 UR15, UPT, UPT, UR15, 0xb0, URZ ;  /* 0x000000b00f0f7890 */ /* 0x000fe2000fffe0ff */
[----:B------:R-:W-:-:S03]  /*2910*/  SHF.L.U32 R2, R12, 0x1f, RZ ;  /* 0x0000001f0c027819 */ /* 0x000fc600000006ff */
[----:B------:R-:W-:-:S09]  /*2920*/  ULEA UR4, UR13, UR15, 0x3 ;  /* 0x0000000f0d047291 */ /* 0x000fd2000f8e18ff */
[----:B------:R-:W1:Y:S02]  /*2930*/  SYNCS.PHASECHK.TRANS64.TRYWAIT P0, [UR4], R2 ;  /* 0x00000002ff0075a7 */ /* 0x000e640008001104 */
[----:B-1----:R-:W-:Y:S05]  /*2940*/  @!P0 BRA `(.L_x_44) ;  /* 0x0000005800608947 */ /* 0x002fea0003800000 */
.L_x_137:
[----:B------:R-:W-:-:S04]  /*2950*/  UIADD3 UR4, UPT, UPT, UR13, 0x1, URZ ;  /* 0x000000010d047890 */ /* 0x000fc8000fffe0ff */
[----:B------:R-:W-:-:S04]  /*2960*/  UISETP.NE.AND UP0, UPT, UR4, 0x16, UPT ;  /* 0x000000160400788c */ /* 0x000fc8000bf05270 */
[----:B------:R-:W-:Y:S02]  /*2970*/  USEL UR6, URZ, 0x1, UP0 ;  /* 0x00000001ff067887 */ /* 0x000fe40008000000 */
[----:B------:R-:W-:-:S04]  /*2980*/  USEL UR4, UR4, URZ, UP0 ;  /* 0x000000ff04047287 */ /* 0x000fc80008000000 */
[----:B------:R-:W-:Y:S01]  /*2990*/  ULEA UR5, UR4, UR15, 0x3 ;  /* 0x0000000f04057291 */ /* 0x000fe2000f8e18ff */
[----:B-1----:R-:W-:-:S04]  /*29a0*/  LOP3.LUT R2, R12, UR6, RZ, 0x3c, !PT ;  /* 0x000000060c027c12 */ /* 0x002fc8000f8e3cff */
[----:B------:R-:W-:-:S04]  /*29b0*/  SHF.L.U32 R3, R2, 0x1f, RZ ;  /* 0x0000001f02037819 */ /* 0x000fc800000006ff */
[----:B------:R-:W1:Y:S02]  /*29c0*/  SYNCS.PHASECHK.TRANS64.TRYWAIT P0, [UR5], R3 ;  /* 0x00000003ff0075a7 */ /* 0x000e640008001105 */
[----:B-1----:R-:W-:Y:S05]  /*29d0*/  @!P0 BRA `(.L_x_45) ;  /* 0x0000005800548947 */ /* 0x002fea0003800000 */
.L_x_139:
[----:B------:R-:W-:-:S04]  /*29e0*/  UIADD3 UR4, UPT, UPT, UR4, 0x1, URZ ;  /* 0x0000000104047890 */ /* 0x000fc8000fffe0ff */
[----:B------:R-:W-:-:S04]  /*29f0*/  UISETP.NE.AND UP0, UPT, UR4, 0x16, UPT ;  /* 0x000000160400788c */ /* 0x000fc8000bf05270 */
[----:B------:R-:W-:Y:S02]  /*2a00*/  USEL UR6, URZ, 0x1, UP0 ;  /* 0x00000001ff067887 */ /* 0x000fe40008000000 */
[----:B------:R-:W-:-:S04]  /*2a10*/  USEL UR4, UR4, URZ, UP0 ;  /* 0x000000ff04047287 */ /* 0x000fc80008000000 */
[----:B------:R-:W-:Y:S01]  /*2a20*/  ULEA UR5, UR4, UR15, 0x3 ;  /* 0x0000000f04057291 */ /* 0x000fe2000f8e18ff */
[----:B------:R-:W-:-:S04]  /*2a30*/  LOP3.LUT R2, R2, UR6, RZ, 0x3c, !PT ;  /* 0x0000000602027c12 */ /* 0x000fc8000f8e3cff */
[----:B-1----:R-:W-:-:S04]  /*2a40*/  SHF.L.U32 R3, R2, 0x1f, RZ ;  /* 0x0000001f02037819 */ /* 0x002fc800000006ff */
[----:B------:R-:W1:Y:S02]  /*2a50*/  SYNCS.PHASECHK.TRANS64.TRYWAIT P0, [UR5], R3 ;  /* 0x00000003ff0075a7 */ /* 0x000e640008001105 */
[----:B-1----:R-:W-:Y:S05]  /*2a60*/  @!P0 BRA `(.L_x_46) ;  /* 0x0000005800488947 */ /* 0x002fea0003800000 */
.L_x_141:
        /* <DEDUP_REMOVED lines=9> */
.L_x_143:
        /* <DEDUP_REMOVED lines=9> */
.L_x_145:
        /* <DEDUP_REMOVED lines=9> */
.L_x_147:
        /* <DEDUP_REMOVED lines=9> */
.L_x_149:
        /* <DEDUP_REMOVED lines=9> */
.L_x_151:
        /* <DEDUP_REMOVED lines=9> */
.L_x_153:
        /* <DEDUP_REMOVED lines=9> */
.L_x_155:
        /* <DEDUP_REMOVED lines=9> */
.L_x_157:
        /* <DEDUP_REMOVED lines=9> */
.L_x_159:
        /* <DEDUP_REMOVED lines=9> */
.L_x_161:
        /* <DEDUP_REMOVED lines=9> */
.L_x_163:
        /* <DEDUP_REMOVED lines=9> */
.L_x_165:
        /* <DEDUP_REMOVED lines=9> */
.L_x_167:
        /* <DEDUP_REMOVED lines=9> */
.L_x_169:
        /* <DEDUP_REMOVED lines=9> */
.L_x_171:
        /* <DEDUP_REMOVED lines=9> */
.L_x_173:
        /* <DEDUP_REMOVED lines=9> */
.L_x_175:
        /* <DEDUP_REMOVED lines=9> */
.L_x_177:
[----:B------:R-:W-:-:S04]  /*3490*/  UIADD3 UR4, UPT, UPT, UR4, 0x1, URZ ;  /* 0x0000000104047890 */ /* 0x000fc8000fffe0ff */
[----:B------:R-:W-:-:S04]  /*34a0*/  UISETP.NE.AND UP0, UPT, UR4, 0x16, UPT ;  /* 0x000000160400788c */ /* 0x000fc8000bf05270 */
[----:B------:R-:W-:Y:S02]  /*34b0*/  USEL UR5, URZ, 0x1, UP0 ;  /* 0x00000001ff057887 */ /* 0x000fe40008000000 */
[----:B------:R-:W-:-:S04]  /*34c0*/  USEL UR4, UR4, URZ, UP0 ;  /* 0x000000ff04047287 */ /* 0x000fc80008000000 */
[----:B------:R-:W-:Y:S01]  /*34d0*/  ULEA UR4, UR4, UR15, 0x3 ;  /* 0x0000000f04047291 */ /* 0x000fe2000f8e18ff */
[----:B------:R-:W-:-:S04]  /*34e0*/  LOP3.LUT R2, R2, UR5, RZ, 0x3c, !PT ;  /* 0x0000000502027c12 */ /* 0x000fc8000f8e3cff */
[----:B------:R-:W-:Y:S01]  /*34f0*/  SHF.L.U32 R2, R2, 0x1f, RZ ;  /* 0x0000001f02027819 */ /* 0x000fe200000006ff */
[----:B-1----:R-:W-:-:S07]  /*3500*/  IMAD.U32 R0, RZ, RZ, UR4 ;  /* 0x00000004ff007e24 */ /* 0x002fce000f8e00ff */
.L_x_65:
[----:B-1----:R1:W2:Y:S02]  /*3510*/  SYNCS.PHASECHK.TRANS64.TRYWAIT P0, [R0+URZ], R2 ;  /* 0x00000002000075a7 */ /* 0x0022a400080011ff */
[----:B--2---:R-:W-:Y:S05]  /*3520*/  @!P0 NANOSLEEP.SYNCS 0x989680 ;  /* 0x009896800000895d */ /* 0x004fea0003900000 */
[----:B------:R-:W2:Y:S02]  /*3530*/  @!P0 SYNCS.PHASECHK.TRANS64 P0, [R0+URZ], R2 ;  /* 0x00000002000085a7 */ /* 0x000ea400080010ff */
[----:B--23--:R-:W-:Y:S05]  /*3540*/  @P0 EXIT ;  /* 0x000000000000094d */ /* 0x00cfea0003800000 */
[----:B------:R-:W-:Y:S05]  /*3550*/  BRA `(.L_x_65) ;  /* 0xfffffffc00ec7947 */ /* 0x000fea000383ffff */
.L_x_23:
[----:B------:R-:W-:-:S04]  /*3560*/  UISETP.NE.AND UP0, UPT, UR44, URZ, UPT ;  /* 0x000000ff2c00728c */ /* 0x000fc8000bf05270 */
[----:B------:R-:W-:-:S09]  /*3570*/  UISETP.NE.OR UP0, UPT, UR20, 0x1, UP0 ;  /* 0x000000011400788c */ /* 0x000fd20008705670 */
[----:B------:R-:W-:Y:S05]  /*3580*/  BRA.U UP0, `(.L_x_66) ;  /* 0x0000000500487547 */ /* 0x000fea000b800000 */
[----:B------:R-:W-:Y:S01]  /*3590*/  ISETP.GE.U32.AND P2, PT, R0, 0x2, PT ;  /* 0x000000020000780c */ /* 0x000fe20003f46070 */
[----:B------:R-:W-:Y:S01]  /*35a0*/  IMAD.MOV.U32 R12, RZ, RZ, 0x1 ;  /* 0x00000001ff0c7424 */ /* 0x000fe200078e00ff */
[----:B------:R-:W-:Y:S02]  /*35b0*/  CS2R R10, SRZ ;  /* 0x00000000000a7805 */ /* 0x000fe4000001ff00 */
[----:B------:R-:W-:Y:S01]  /*35c0*/  CS2R R8, SRZ ;  /* 0x0000000000087805 */ /* 0x000fe2000001ff00 */
[----:B------:R-:W-:Y:S01]  /*35d0*/  UMOV UR4, 0x400 ;  /* 0x0000040000047882 */ /* 0x000fe20000000000 */
[----:B------:R-:W-:Y:S01]  /*35e0*/  UMOV UR5, URZ ;  /* 0x000000ff00057c82 */ /* 0x000fe20008000000 */
[----:B------:R-:W-:-:S12]  /*35f0*/  ULEA UR44, UR44, UR4, 0x18 ;  /* 0x000000042c2c7291 */ /* 0x000fd8000f8ec0ff */
.L_x_70:
[----:B------:R-:W-:Y:S02]  /*3600*/  LEA R2, R8, UR44, 0x3 ;  /* 0x0000002c08027c11 */ /* 0x000fe4000f8e18ff */
[----:B------:R-:W-:-:S03]  /*3610*/  SHF.L.U32 R4, R9, 0x1f, RZ ;  /* 0x0000001f09047819 */ /* 0x000fc600000006ff */
[----:B------:R-:W-:Y:S01]  /*3620*/  VIADD R5, R2, 0x200 ;  /* 0x0000020002057836 */ /* 0x000fe20000000000 */
[----:B------:R-:W1:Y:S02]  /*3630*/  SYNCS.PHASECHK.TRANS64.TRYWAIT P0, [R2+URZ+0x1f0], R4 ;  /* 0x0001f004020075a7 */ /* 0x000e6400080011ff */
[----:B-1----:R-:W-:Y:S05]  /*3640*/  @!P0 BRA `(.L_x_67) ;  /* 0x0000005400188947 */ /* 0x002fea0003800000 */
.L_x_178:
[----:B------:R-:W-:Y:S01]  /*3650*/  ULEA UR4, UR5, UR44, 0x3 ;  /* 0x0000002c05047291 */ /* 0x000fe2000f8e18ff */
[----:B-1----:R-:W-:Y:S01]  /*3660*/  PRMT R2, RZ, 0x654, R5 ;  /* 0x00000654ff027816 */ /* 0x002fe20000000005 */
[----:B------:R-:W-:Y:S01]  /*3670*/  @!P2 IMAD.MOV.U32 R4, RZ, RZ, 0x10 ;  /* 0x00000010ff04a424 */ /* 0x000fe200078e00ff */
[----:B------:R-:W-:Y:S01]  /*3680*/  SHF.L.U32 R5, R12, 0x1f, RZ ;  /* 0x0000001f0c057819 */ /* 0x000fe200000006ff */
[----:B------:R-:W-:Y:S01]  /*3690*/  UIADD3 UR6, UPT, UPT, UR4, 0x190, URZ ;  /* 0x0000019004067890 */ /* 0x000fe2000fffe0ff */
[----:B------:R1:W-:Y:S05]  /*36a0*/  SYNCS.ARRIVE.TRANS64.RED.A1T0 RZ, [R2+URZ], RZ ;  /* 0x000000ff02ff79a7 */ /* 0x0003ea00081004ff */
[----:B------:R-:W-:Y:S01]  /*36b0*/  IMAD.U32 R6, RZ, RZ, UR6 ;  /* 0x00000006ff067e24 */ /* 0x000fe2000f8e00ff */
[----:B------:R-:W2:Y:S04]  /*36c0*/  SYNCS.PHASECHK.TRANS64.TRYWAIT P0, [UR4+0x1a0], R5 ;  /* 0x0001a005ff0075a7 */ /* 0x000ea80008001104 */
[----:B------:R-:W-:Y:S01]  /*36d0*/  PRMT R6, R0, 0x654, R6 ;  /* 0x0000065400067816 */ /* 0x000fe20000000006 */
[----:B-12---:R-:W-:Y:S06]  /*36e0*/  @!P0 BRA `(.L_x_68) ;  /* 0x0000005400048947 */ /* 0x006fec0003800000 */
.L_x_180:
[----:B------:R-:W-:Y:S01]  /*36f0*/  ULEA UR6, UR5, UR44, 0x4 ;  /* 0x0000002c05067291 */ /* 0x000fe2000f8e20ff */
[----:B------:R-:W-:Y:S01]  /*3700*/  SEL R3, R6, R3, !P2 ;  /* 0x0000000306037207 */ /* 0x000fe20005000000 */
[----:B------:R-:W-:Y:S01]  /*3710*/  UIADD3 UR7, UPT, UPT, UR4, 0x190, URZ ;  /* 0x0000019004077890 */ /* 0x000fe2000fffe0ff */
[----:B-1----:R-:W-:Y:S01]  /*3720*/  LEA R2, R11, UR44, 0x3 ;  /* 0x0000002c0b027c11 */ /* 0x002fe2000f8e18ff */
[----:B------:R-:W-:Y:S01]  /*3730*/  UIADD3 UR6, UPT, UPT, UR6, 0x220, URZ ;  /* 0x0000022006067890 */ /* 0x000fe2000fffe0ff */
[----:B------:R1:W-:Y:S01]  /*3740*/  @!P2 SYNCS.ARRIVE.TRANS64.RED RZ, [R3+URZ], R4 ;  /* 0x0000000403ffa9a7 */ /* 0x0003e200080004ff */
[----:B------:R-:W-:Y:S01]  /*3750*/  UIADD3 UR4, UPT, UPT, UR5, 0x1, URZ ;  /* 0x0000000105047890 */ /* 0x000fe2000fffe0ff */
[----:B------:R-:W-:-:S03]  /*3760*/  VIADD R8, R8, 0x1 ;  /* 0x0000000108087836 */ /* 0x000fc60000000000 */
[----:B------:R-:W-:Y:S02]  /*3770*/  UISETP.NE.AND UP0, UPT, UR4, 0x2, UPT ;  /* 0x000000020400788c */ /* 0x000fe4000bf05270 */
[----:B------:R-:W-:Y:S01]  /*3780*/  ISETP.NE.AND P0, PT, R8, 0x2, PT ;  /* 0x000000020800780c */ /* 0x000fe20003f05270 */
[----:B------:R-:W-:Y:S06]  /*3790*/  UGETNEXTWORKID.BROADCAST [UR6], [UR7] ;  /* 0x00000000060073ca */ /* 0x000fec0008000100 */
[----:B------:R-:W-:Y:S02]  /*37a0*/  USEL UR6, URZ, 0x1, UP0 ;  /* 0x00000001ff067887 */ /* 0x000fe40008000000 */
[----:B------:R-:W-:-:S04]  /*37b0*/  USEL UR5, UR4, URZ, UP0 ;  /* 0x000000ff04057287 */ /* 0x000fc80008000000 */
[----:B------:R-:W-:Y:S02]  /*37c0*/  LOP3.LUT R12, R12, UR6, RZ, 0x3c, !PT ;  /* 0x000000060c0c7c12 */ /* 0x000fe4000f8e3cff */
[----:B-1----:R-:W-:-:S04]  /*37d0*/  SHF.L.U32 R4, R10, 0x1f, RZ ;  /* 0x0000001f0a047819 */ /* 0x002fc800000006ff */
[----:B------:R-:W1:Y:S02]  /*37e0*/  SYNCS.PHASECHK.TRANS64.TRYWAIT P1, [R2+URZ+0x190], R4 ;  /* 0x00019004020075a7 */ /* 0x000e6400080211ff */
[----:B-1----:R-:W-:Y:S05]  /*37f0*/  @!P1 BRA `(.L_x_69) ;  /* 0x0000005000d89947 */ /* 0x002fea0003800000 */
.L_x_181:
[C---:B-1----:R-:W-:Y:S01]  /*3800*/  LEA R4, R11.reuse, UR44, 0x4 ;  /* 0x0000002c0b047c11 */ /* 0x042fe2000f8e20ff */
[----:B------:R-:W-:Y:S01]  /*3810*/  VIADD R2, R2, 0x1a0 ;  /* 0x000001a002027836 */ /* 0x000fe20000000000 */
[----:B------:R-:W-:Y:S01]  /*3820*/  SEL R8, R8, RZ, P0 ;  /* 0x000000ff08087207 */ /* 0x000fe20000000000 */
[----:B------:R-:W-:-:S03]  /*3830*/  VIADD R11, R11, 0x1 ;  /* 0x000000010b0b7836 */ /* 0x000fc60000000000 */
[----:B------:R-:W1:Y:S01]  /*3840*/  LDS.128 R4, [R4+0x220] ;  /* 0x0002200004047984 */ /* 0x000e620000000c00 */
[----:B------:R-:W-:Y:S02]  /*3850*/  PRMT R2, RZ, 0x654, R2 ;  /* 0x00000654ff027816 */ /* 0x000fe40000000002 */
[C---:B------:R-:W-:Y:S01]  /*3860*/  ISETP.NE.AND P1, PT, R11.reuse, 0x2, PT ;  /* 0x000000020b00780c */ /* 0x040fe20003f25270 */
[----:B------:R-:W-:Y:S01]  /*3870*/  @!PT LDS RZ, [RZ] ;  /* 0x00000000fffff984 */ /* 0x000fe20000000800 */
[----:B------:R-:W-:Y:S01]  /*3880*/  @!PT LDS RZ, [RZ] ;  /* 0x00000000fffff984 */ /* 0x000fe20000000800 */
[----:B------:R-:W-:Y:S01]  /*3890*/  @!PT LDS RZ, [RZ] ;  /* 0x00000000fffff984 */ /* 0x000fe20000000800 */
[----:B------:R-:W-:Y:S01]  /*38a0*/  @!PT LDS RZ, [RZ] ;  /* 0x00000000fffff984 */ /* 0x000fe20000000800 */
[----:B------:R2:W-:Y:S06]  /*38b0*/  MEMBAR.ALL.CTA ;  /* 0x0000000000007992 */ /* 0x0005ec0000008000 */
[----:B--2---:R-:W2:Y:S01]  /*38c0*/  FENCE.VIEW.ASYNC.S ;  /* 0x00000000000073c6 */ /* 0x004ea20000000000 */
[----:B------:R-:W-:Y:S01]  /*38d0*/  SEL R11, R11, RZ, P1 ;  /* 0x000000ff0b0b7207 */ /* 0x000fe20000800000 */
[----:B--2---:R2:W-:Y:S01]  /*38e0*/  SYNCS.ARRIVE.TRANS64.RED.A1T0 RZ, [R2+URZ], RZ ;  /* 0x000000ff02ff79a7 */ /* 0x0045e200081004ff */
[----:B-1----:R-:W-:-:S02]  /*38f0*/  LOP3.LUT P3, RZ, R6, 0x1, RZ, 0xc0, !PT ;  /* 0x0000000106ff7812 */ /* 0x002fc4000786c0ff */
[----:B------:R-:W-:-:S04]  /*3900*/  SEL R4, RZ, 0x1, P1 ;  /* 0x00000001ff047807 */ /* 0x000fc80000800000 */
[----:B------:R-:W-:Y:S02]  /*3910*/  LOP3.LUT R10, R10, R4, RZ, 0x3c, !PT ;  /* 0x000000040a0a7212 */ /* 0x000fe400078e3cff */
[----:B--2---:R-:W-:-:S04]  /*3920*/  SEL R2, RZ, 0x1, P0 ;  /* 0x00000001ff027807 */ /* 0x004fc80000000000 */
[----:B------:R-:W-:Y:S01]  /*3930*/  LOP3.LUT R9, R9, R2, RZ, 0x3c, !PT ;  /* 0x0000000209097212 */ /* 0x000fe200078e3cff */
[----:B------:R-:W-:Y:S06]  /*3940*/  @P3 BRA `(.L_x_70) ;  /* 0xfffffffc002c3947 */ /* 0x000fec000383ffff */
[----:B------:R-:W-:Y:S01]  /*3950*/  ULEA UR4, UR5, UR44, 0x3 ;  /* 0x0000002c05047291 */ /* 0x000fe2000f8e18ff */
[----:B------:R-:W-:-:S08]  /*3960*/  SHF.L.U32 R2, R12, 0x1f, RZ ;  /* 0x0000001f0c027819 */ /* 0x000fd000000006ff */
[----:B------:R-:W1:Y:S02]  /*3970*/  SYNCS.PHASECHK.TRANS64 P0, [UR4+0x1a0], R2 ;  /* 0x0001a002ff0075a7 */ /* 0x000e640008001004 */
[----:B-1----:R-:W-:Y:S05]  /*3980*/  @P0 BRA `(.L_x_71) ;  /* 0x0000000000080947 */ /* 0x002fea0003800000 */
[----:B------:R-:W1:Y:S02]  /*3990*/  SYNCS.PHASECHK.TRANS64.TRYWAIT P0, [UR4+0x1a0], R2 ;  /* 0x0001a002ff0075a7 */ /* 0x000e640008001104 */
[----:B-1----:R-:W-:Y:S05]  /*39a0*/  @!P0 BRA `(.L_x_72) ;  /* 0x0000005000808947 */ /* 0x002fea0003800000 */
.L_x_71:
[----:B------:R-:W-:-:S04]  /*39b0*/  UIADD3 UR6, UPT, UPT, UR5, 0x1, URZ ;  /* 0x0000000105067890 */ /* 0x000fc8000fffe0ff */
[----:B------:R-:W-:-:S04]  /*39c0*/  UISETP.NE.AND UP0, UPT, UR6, 0x2, UPT ;  /* 0x000000020600788c */ /* 0x000fc8000bf05270 */
[----:B------:R-:W-:Y:S02]  /*39d0*/  USEL UR7, URZ, 0x1, UP0 ;  /* 0x00000001ff077887 */ /* 0x000fe40008000000 */
[----:B------:R-:W-:-:S04]  /*39e0*/  USEL UR6, UR6, URZ, UP0 ;  /* 0x000000ff06067287 */ /* 0x000fc80008000000 */
[----:B------:R-:W-:Y:S01]  /*39f0*/  ULEA UR6, UR6, UR44, 0x3 ;  /* 0x0000002c06067291 */ /* 0x000fe2000f8e18ff */
[----:B-1----:R-:W-:-:S04]  /*3a00*/  LOP3.LUT R2, R12, UR7, RZ, 0x3c, !PT ;  /* 0x000000070c027c12 */ /* 0x002fc8000f8e3cff */
[----:B------:R-:W-:-:S04]  /*3a10*/  SHF.L.U32 R0, R2, 0x1f, RZ ;  /* 0x0000001f02007819 */ /* 0x000fc800000006ff */
[----:B------:R-:W1:Y:S02]  /*3a20*/  SYNCS.PHASECHK.TRANS64 P0, [UR6+0x1a0], R0 ;  /* 0x0001a000ff0075a7 */ /* 0x000e640008001006 */
[----:B-1----:R-:W-:Y:S05]  /*3a30*/  @P0 EXIT ;  /* 0x000000000000094d */ /* 0x002fea0003800000 */
[----:B------:R-:W-:Y:S02]  /*3a40*/  SHF.L.U32 R2, R2, 0x1f, RZ ;  /* 0x0000001f02027819 */ /* 0x000fe400000006ff */
[----:B------:R-:W-:-:S07]  /*3a50*/  MOV R0, UR6 ;  /* 0x0000000600007c02 */ /* 0x000fce0008000f00 */
.L_x_73:
[----:B-1----:R1:W2:Y:S02]  /*3a60*/  SYNCS.PHASECHK.TRANS64.TRYWAIT P0, [R0+URZ+0x1a0], R2 ;  /* 0x0001a002000075a7 */ /* 0x0022a400080011ff */
[----:B--2---:R-:W-:Y:S05]  /*3a70*/  @!P0 NANOSLEEP.SYNCS 0x989680 ;  /* 0x009896800000895d */ /* 0x004fea0003900000 */
[----:B------:R-:W2:Y:S02]  /*3a80*/  @!P0 SYNCS.PHASECHK.TRANS64 P0, [R0+URZ+0x1a0], R2 ;  /* 0x0001a002000085a7 */ /* 0x000ea400080010ff */
[----:B--2---:R-:W-:Y:S05]  /*3a90*/  @P0 EXIT ;  /* 0x000000000000094d */ /* 0x004fea0003800000 */
[----:B------:R-:W-:Y:S05]  /*3aa0*/  BRA `(.L_x_73) ;  /* 0xfffffffc00ec7947 */ /* 0x000fea000383ffff */
.L_x_66:
[----:B------:R-:W-:Y:S05]  /*3ab0*/  BRA.U UP5, `(.L_x_74) ;  /* 0x0000000d05987547 */ /* 0x000fea000b800000 */
[----:B------:R-:W-:Y:S01]  /*3ac0*/  UMOV UR4, 0x40 ;  /* 0x0000004000047882 */ /* 0x000fe20000000000 */
[----:B------:R-:W-:Y:S01]  /*3ad0*/  NOP ;  /* 0x0000000000007918 */ /* 0x000fe20000000000 */
[----:B------:R-:W-:-:S03]  /*3ae0*/  ULEA UR5, UR44, UR4, 0x18 ;  /* 0x000000042c057291 */ /* 0x000fc6000f8ec0ff */
[----:B------:R-:W-:Y:S02]  /*3af0*/  UMOV UR4, 0x400 ;  /* 0x0000040000047882 */ /* 0x000fe40000000000 */
[----:B------:R-:W-:-:S04]  /*3b00*/  ULEA UR44, UR44, UR4, 0x18 ;  /* 0x000000042c2c7291 */ /* 0x000fc8000f8ec0ff */
[----:B------:R-:W1:Y:S02]  /*3b10*/  LDS.U8 R0, [UR5+0x1c] ;  /* 0x00001c05ff007984 */ /* 0x000e640008000000 */
[----:B-1----:R-:W-:-:S13]  /*3b20*/  ISETP.NE.AND P0, PT, R0, RZ, PT ;  /* 0x000000ff0000720c */ /* 0x002fda0003f05270 */
[----:B------:R-:W-:Y:S05]  /*3b30*/  @P0 BRA `(.L_x_75) ;  /* 0x0000000000580947 */ /* 0x000fea0003800000 */
[----:B------:R-:W-:-:S13]  /*3b40*/  ELECT P0, URZ, PT ;  /* 0x0000000000ff782f */ /* 0x000fda0003800000 */
[----:B------:R-:W-:Y:S05]  /*3b50*/  @!P0 BRA `(.L_x_76) ;  /* 0x0000000000608947 */ /* 0x000fea0003800000 */
[----:B------:R-:W-:Y:S01]  /*3b60*/  UMOV UR4, 0x10 ;  /* 0x0000001000047882 */ /* 0x000fe20000000000 */
[----:B------:R-:W-:Y:S01]  /*3b70*/  HFMA2 R0, -RZ, RZ, 0, 5.9604644775390625e-08 ;  /* 0x00000001ff007431 */ /* 0x000fe200000001ff */
[----:B------:R-:W-:-:S03]  /*3b80*/  MOV R3, 0xffff ;  /* 0x0000ffff00037802 */ /* 0x000fc60000000f00 */
[----:B------:R-:W-:Y:S04]  /*3b90*/  DEPBAR.LE SB1, 0x36 ;  /* 0x00009d800000791a */ /* 0x000fe80000000000 */
[----:B------:R-:W1:Y:S02]  /*3ba0*/  UTCATOMSWS.FIND_AND_SET.ALIGN UP0, UR4, UR4 ;  /* 0x00000004000475e3 */ /* 0x000e640008000800 */
[----:B-1----:R-:W-:Y:S01]  /*3bb0*/  MOV R4, UR4 ;  /* 0x0000000400047c02 */ /* 0x002fe20008000f00 */
[----:B------:R-:W-:Y:S06]  /*3bc0*/  BRA.U UP0, `(.L_x_77) ;  /* 0x0000000100187547 */ /* 0x000fec000b800000 */
.L_x_78:
[----:B------:R-:W-:Y:S05]  /*3bd0*/  NANOSLEEP 0x64 ;  /* 0x000000640000795d */ /* 0x000fea0003800000 */
[----:B------:R-:W-:-:S05]  /*3be0*/  UMOV UR4, 0x10 ;  /* 0x0000001000047882 */ /* 0x000fca0000000000 */
[----:B------:R-:W-:Y:S04]  /*3bf0*/  DEPBAR.LE SB1, 0x36 ;  /* 0x00009d800000791a */ /* 0x000fe80000000000 */
[----:B------:R-:W1:Y:S02]  /*3c00*/  UTCATOMSWS.FIND_AND_SET.ALIGN UP0, UR4, UR4 ;  /* 0x00000004000475e3 */ /* 0x000e640008000800 */
[----:B-1----:R-:W-:Y:S01]  /*3c10*/  MOV R4, UR4 ;  /* 0x0000000400047c02 */ /* 0x002fe20008000f00 */
[----:B------:R-:W-:Y:S05]  /*3c20*/  BRA.U !UP0, `(.L_x_78) ;  /* 0xfffffffd08e87547 */ /* 0x000fea000b83ffff */
.L_x_77:
[-C--:B------:R-:W-:Y:S02]  /*3c30*/  SHF.L.U32 R3, R3, R4.reuse, RZ ;  /* 0x0000000403037219 */ /* 0x080fe400000006ff */
[----:B------:R-:W-:Y:S01]  /*3c40*/  SHF.L.U32 R0, R0, R4, RZ ;  /* 0x0000000400007219 */ /* 0x000fe200000006ff */
[----:B------:R-:W-:Y:S02]  /*3c50*/  IMAD.SHL.U32 R4, R4, 0x20, RZ ;  /* 0x0000002004047824 */ /* 0x000fe400078e00ff */
[----:B------:R1:W-:Y:S04]  /*3c60*/  ATOMS.OR RZ, [UR5+0x14], R3 ;  /* 0x00001403ffff798c */ /* 0x0003e8000b000005 */
[----:B------:R1:W-:Y:S04]  /*3c70*/  ATOMS.OR RZ, [UR5+0x18], R0 ;  /* 0x00001800ffff798c */ /* 0x0003e8000b000005 */
[----:B------:R1:W-:Y:S01]  /*3c80*/  STS [UR44+0x240], R4 ;  /* 0x00024004ff007988 */ /* 0x0003e2000800082c */
[----:B------:R-:W-:Y:S05]  /*3c90*/  BRA `(.L_x_76) ;  /* 0x0000000000107947 */ /* 0x000fea0003800000 */
.L_x_75:
[----:B------:R-:W-:Y:S02]  /*3ca0*/  MOV R0, 0xffffffff ;  /* 0xffffffff00007802 */ /* 0x000fe40000000f00 */
[----:B------:R-:W-:-:S03]  /*3cb0*/  MOV R4, 0x3ce0 ;  /* 0x00003ce000047802 */ /* 0x000fc60000000f00 */
[----:B------:R1:W-:Y:S04]  /*3cc0*/  STS [UR44+0x240], R0 ;  /* 0x00024000ff007988 */ /* 0x0003e8000800082c */
[----:B-1---5:R-:W-:Y:S05]  /*3cd0*/  CALL.REL.NOINC `($__internal_1_$__cuda_sm10x_tcgen05_guardrail_trap_phase_invalid_during_alloc) ;  /* 0x0000005400147944 */ /* 0x022fea0003c00000 */
.L_x_76:
[----:B------:R-:W-:Y:S05]  /*3ce0*/  WARPSYNC.ALL ;  /* 0x0000000000007948 */ /* 0x000fea0003800000 */
[----:B------:R-:W2:Y:S01]  /*3cf0*/  S2UR UR4, SR_CgaCtaId ;  /* 0x00000000000479c3 */ /* 0x000ea20000008800 */
[----:B------:R-:W-:Y:S01]  /*3d00*/  UMOV UR18, 0x400 ;  /* 0x0000040000127882 */ /* 0x000fe20000000000 */
[----:B------:R-:W-:-:S06]  /*3d10*/  NOP ;  /* 0x0000000000007918 */ /* 0x000fcc0000000000 */
[----:B------:R-:W-:Y:S06]  /*3d20*/  BAR.ARV 0x6, 0xa0 ;  /* 0x0182800000007b1d */ /* 0x000fec0000002000 */
[----:B------:R-:W3:Y:S01]  /*3d30*/  LDCU UR5, c[0x0][0x38c] ;  /* 0x00007180ff0577ac */ /* 0x000ee20008000800 */
[----:B------:R-:W-:Y:S01]  /*3d40*/  LOP3.LUT R2, R2, 0xffff, RZ, 0xc0, !PT ;  /* 0x0000ffff02027812 */ /* 0x000fe200078ec0ff */
[----:B------:R-:W-:Y:S01]  /*3d50*/  IMAD.MOV.U32 R11, RZ, RZ, 0x1 ;  /* 0x00000001ff0b7424 */ /* 0x000fe200078e00ff */
[----:B------:R-:W-:Y:S01]  /*3d60*/  CS2R R8, SRZ ;  /* 0x0000000000087805 */ /* 0x000fe2000001ff00 */
[----:B------:R-:W4:Y:S01]  /*3d70*/  LDCU UR8, c[0x0][0x38c] ;  /* 0x00007180ff0877ac */ /* 0x000f220008000800 */
[----:B------:R-:W-:Y:S01]  /*3d80*/  R2UR UR20, R2 ;  /* 0x00000000021472ca */ /* 0x000fe200000e0000 */
[----:B------:R-:W-:Y:S01]  /*3d90*/  IMAD.MOV.U32 R10, RZ, RZ, RZ ;  /* 0x000000ffff0a7224 */ /* 0x000fe200078e00ff */
[----:B------:R-:W-:Y:S01]  /*3da0*/  UMOV UR22, URZ ;  /* 0x000000ff00167c82 */ /* 0x000fe20008000000 */
[----:B------:R-:W-:Y:S01]  /*3db0*/  UMOV UR14, URZ ;  /* 0x000000ff000e7c82 */ /* 0x000fe20008000000 */
[----:B--2---:R-:W-:Y:S01]  /*3dc0*/  ULEA UR18, UR4, UR18, 0x18 ;  /* 0x0000001204127291 */ /* 0x004fe2000f8ec0ff */
[----:B------:R-:W-:Y:S01]  /*3dd0*/  UMOV UR26, 0x0 ;  /* 0x00000000001a7882 */ /* 0x000fe20000000000 */
[----:B------:R-:W-:-:S02]  /*3de0*/  UMOV UR27, 0x4140490 ;  /* 0x04140490001b7882 */ /* 0x000fc40000000000 */
[----:B------:R-:W-:Y:S02]  /*3df0*/  UIADD3 UR6, UPT, UPT, UR18, 0x5400, URZ ;  /* 0x0000540012067890 */ /* 0x000fe4000fffe0ff */
[----:B------:R-:W-:Y:S02]  /*3e00*/  UIADD3 UR7, UPT, UPT, UR18, 0x1b400, URZ ;  /* 0x0001b40012077890 */ /* 0x000fe4000fffe0ff */
[----:B---3--:R-:W-:Y:S01]  /*3e10*/  UIADD3 UR5, UPT, UPT, UR5, 0x1f, URZ ;  /* 0x0000001f05057890 */ /* 0x008fe2000fffe0ff */
[----:B-1----:R-:W1:Y:S01]  /*3e20*/  LDS R0, [UR18+0x240] ;  /* 0x00024012ff007984 */ /* 0x002e620008000800 */
[----:B------:R-:W-:Y:S02]  /*3e30*/  USHF.R.U32.HI UR6, URZ, 0x4, UR6 ;  /* 0x00000004ff067899 */ /* 0x000fe40008011606 */
[----:B------:R-:W-:Y:S02]  /*3e40*/  USHF.R.S32.HI UR4, URZ, 0x1f, UR5 ;  /* 0x0000001fff047899 */ /* 0x000fe40008011405 */
[----:B------:R-:W-:-:S02]  /*3e50*/  ULOP3.LUT UR6, UR6, 0x3fff, URZ, 0xc0, !UPT ;  /* 0x00003fff06067892 */ /* 0x000fc4000f8ec0ff */
[----:B------:R-:W-:Y:S02]  /*3e60*/  ULEA.HI UR4, UR4, UR5, URZ, 0x5 ;  /* 0x0000000504047291 */ /* 0x000fe4000f8f28ff */
[----:B------:R-:W-:Y:S02]  /*3e70*/  USHF.R.U32.HI UR5, URZ, 0x4, UR7 ;  /* 0x00000004ff057899 */ /* 0x000fe40008011607 */
[----:B------:R-:W-:Y:S02]  /*3e80*/  USHF.R.S32.HI UR28, URZ, 0x5, UR4 ;  /* 0x00000005ff1c7899 */ /* 0x000fe40008011404 */
[----:B------:R-:W-:Y:S02]  /*3e90*/  ULOP3.LUT UR4, UR5, 0x3fff, URZ, 0xc0, !UPT ;  /* 0x00003fff05047892 */ /* 0x000fe4000f8ec0ff */
[----:B------:R-:W-:Y:S02]  /*3ea0*/  UISETP.LT.AND UP0, UPT, UR28, 0x1, UPT ;  /* 0x000000011c00788c */ /* 0x000fe4000bf01270 */
[----:B------:R-:W-:-:S02]  /*3eb0*/  ULOP3.LUT UR21, UR6, 0x10000, URZ, 0xfc, !UPT ;  /* 0x0001000006157892 */ /* 0x000fc4000f8efcff */
[----:B------:R-:W-:Y:S02]  /*3ec0*/  USEL UR29, UR28, 0x1, !UP0 ;  /* 0x000000011c1d7887 */ /* 0x000fe4000c000000 */
[----:B------:R-:W-:Y:S02]  /*3ed0*/  ULOP3.LUT UR4, UR4, 0x10000, URZ, 0xfc, !UPT ;  /* 0x0001000004047892 */ /* 0x000fe4000f8efcff */
[----:B------:R-:W-:Y:S02]  /*3ee0*/  UIADD3 UR29, UPT, UPT, -UR29, URZ, URZ ;  /* 0x000000ff1d1d7290 */ /* 0x000fe4000fffe1ff */
[----:B----4-:R-:W-:Y:S01]  /*3ef0*/  UISETP.GE.AND UP4, UPT, UR8, 0x1, UPT ;  /* 0x000000010800788c */ /* 0x010fe2000bf86270 */
[----:B------:R-:W-:Y:S01]  /*3f00*/  UMOV UR24, 0x0 ;  /* 0x0000000000187882 */ /* 0x000fe20000000000 */
[----:B------:R-:W-:Y:S01]  /*3f10*/  UMOV UR25, 0x4140490 ;  /* 0x0414049000197882 */ /* 0x000fe20000000000 */
[----:B-1----:R-:W-:-:S15]  /*3f20*/  R2UR UR30, R0 ;  /* 0x00000000001e72ca */ /* 0x002fde00000e0000 */
.L_x_85:
[----:B------:R-:W-:Y:S02]  /*3f30*/  LEA R0, R10, UR18, 0x3 ;  /* 0x000000120a007c11 */ /* 0x000fe4000f8e18ff */
[----:B------:R-:W-:Y:S02]  /*3f40*/  SHF.L.U32 R2, R9, 0x1f, RZ ;  /* 0x0000001f09027819 */ /* 0x000fe400000006ff */
[----:B------:R-:W-:Y:S01]  /*3f50*/  PLOP3.LUT P0, PT, PT, PT, UP4, 0x80, 0x8 ;  /* 0x000000000008781c */ /* 0x000fe20003f0f048 */
[----:B------:R-:W-:Y:S01]  /*3f60*/  VIADD R3, R0, 0x1a0 ;  /* 0x000001a000037836 */ /* 0x000fe20000000000 */
[----:B-1----:R-:W1:Y:S02]  /*3f70*/  SYNCS.PHASECHK.TRANS64.TRYWAIT P1, [R0+URZ+0x190], R2 ;  /* 0x00019002000075a7 */ /* 0x002e6400080211ff */
[----:B-1-3--:R-:W-:Y:S09]  /*3f80*/  @!P1 BRA `(.L_x_79) ;  /* 0x0000004c00209947 */ /* 0x00aff20003800000 */
.L_x_183:
[----:B------:R-:W-:Y:S01]  /*3f90*/  LEA R4, R10, UR18, 0x4 ;  /* 0x000000120a047c11 */ /* 0x000fe2000f8e20ff */
[----:B------:R-:W-:Y:S01]  /*3fa0*/  @UP4 ULEA UR5, UR14, UR18, 0x3 ;  /* 0x000000120e054291 */ /* 0x000fe2000f8e18ff */
[----:B------:R-:W-:Y:S01]  /*3fb0*/  PLOP3.LUT P2, PT, PT, PT, PT, 0x80, 0x8 ;  /* 0x000000000008781c */ /* 0x000fe20003f4f070 */
[----:B------:R-:W-:Y:S01]  /*3fc0*/  ULEA UR23, UR22, UR18, 0x3 ;  /* 0x0000001216177291 */ /* 0x000fe2000f8e18ff */
[----:B------:R-:W-:Y:S02]  /*3fd0*/  PRMT R3, RZ, 0x654, R3 ;  /* 0x00000654ff037816 */ /* 0x000fe40000000003 */
[----:B------:R-:W2:Y:S01]  /*3fe0*/  LDS.128 R4, [R4+0x220] ;  /* 0x0002200004047984 */ /* 0x000ea20000000c00 */
[----:B-1----:R-:W-:Y:S02]  /*3ff0*/  @P0 SHF.L.U32 R2, R8, 0x1f, RZ ;  /* 0x0000001f08020819 */ /* 0x002fe400000006ff */
[----:B------:R-:W-:Y:S01]  /*4000*/  SHF.L.U32 R0, R11, 0x1f, RZ ;  /* 0x0000001f0b007819 */ /* 0x000fe200000006ff */
[----:B------:R-:W-:Y:S01]  /*4010*/  @!PT LDS RZ, [RZ] ;  /* 0x00000000fffff984 */ /* 0x000fe20000000800 */
[----:B------:R-:W-:Y:S01]  /*4020*/  @!PT LDS RZ, [RZ] ;  /* 0x00000000fffff984 */ /* 0x000fe20000000800 */
[----:B------:R-:W-:Y:S01]  /*4030*/  @!PT LDS RZ, [RZ] ;  /* 0x00000000fffff984 */ /* 0x000fe20000000800 */
[----:B------:R-:W-:Y:S01]  /*4040*/  @!PT LDS RZ, [RZ] ;  /* 0x00000000fffff984 */ /* 0x000fe20000000800 */
[----:B------:R1:W-:Y:S06]  /*4050*/  MEMBAR.ALL.CTA ;  /* 0x0000000000007992 */ /* 0x0003ec0000008000 */
[----:B-1----:R-:W1:Y:S02]  /*4060*/  FENCE.VIEW.ASYNC.S ;  /* 0x00000000000073c6 */ /* 0x002e640000000000 */
[----:B-1----:R1:W-:Y:S01]  /*4070*/  SYNCS.ARRIVE.TRANS64.RED.A1T0 RZ, [R3+URZ], RZ ;  /* 0x000000ff03ff79a7 */ /* 0x0023e200081004ff */
[----:B------:R1:W3:Y:S01]  /*4080*/  @P0 SYNCS.PHASECHK.TRANS64.TRYWAIT P2, [UR5], R2 ;  /* 0x00000002ff0005a7 */ /* 0x0002e20008041105 */
[----:B------:R-:W-:Y:S01]  /*4090*/  ULEA.HI UR5, UR22, UR22, URZ, 0x1 ;  /* 0x0000001616057291 */ /* 0x000fe2000f8f08ff */
[----:B--2---:R-:W-:-:S03]  /*40a0*/  LOP3.LUT P1, RZ, R6, 0x1, RZ, 0xc0, !PT ;  /* 0x0000000106ff7812 */ /* 0x004fc6000782c0ff */
[----:B------:R-:W-:Y:S02]  /*40b0*/  ULOP3.LUT UR6, UR5, 0xffe, URZ, 0xc0, !UPT ;  /* 0x00000ffe05067892 */ /* 0x000fe4000f8ec0ff */
[----:B------:R-:W-:Y:S02]  /*40c0*/  USHF.R.U32.HI UR19, URZ, 0x1, UR5 ;  /* 0x00000001ff137899 */ /* 0x000fe40008011605 */
[----:B------:R-:W-:Y:S02]  /*40d0*/  UIADD3 UR5, UPT, UPT, -UR6, UR22, URZ ;  /* 0x0000001606057290 */ /* 0x000fe4000fffe1ff */
[----:B------:R-:W-:-:S04]  /*40e0*/  UIMAD UR19, UR19, 0x50, UR30 ;  /* 0x00000050131378a4 */ /* 0x000fc8000f8e021e */
[----:B------:R-:W-:Y:S01]  /*40f0*/  ULEA UR19, UR5, UR19, 0x14 ;  /* 0x0000001305137291 */ /* 0x000fe2000f8ea0ff */
[----:B------:R-:W2:Y:S02]  /*4100*/  SYNCS.PHASECHK.TRANS64.TRYWAIT P0, [UR23+0x1d0], R0 ;  /* 0x0001d000ff0075a7 */ /* 0x000ea40008001117 */
[----:B-123--:R-:W-:Y:S09]  /*4110*/  @!P0 BRA `(.L_x_80) ;  /* 0x0000004800d08947 */ /* 0x00eff20003800000 */
.L_x_185:
[----:B------:R-:W-:Y:S01]  /*4120*/  IADD3 R10, PT, PT, R10, 0x1, RZ ;  /* 0x000000010a0a7810 */ /* 0x000fe20007ffe0ff */
[----:B------:R-:W-:Y:S06]  /*4130*/  BRA.U !UP4, `(.L_x_81) ;  /* 0x000000010c987547 */ /* 0x000fec000b800000 */
[----:B------:R-:W-:Y:S01]  /*4140*/  UPLOP3.LUT UP2, UPT, UPT, UPT, UPT, 0x40, 0x4 ;  /* 0x000000000004789c */ /* 0x000fe20003f4e870 */
[----:B------:R-:W-:Y:S01]  /*4150*/  UMOV UR16, UR29 ;  /* 0x0000001d00107c82 */ /* 0x000fe20008000000 */
[----:B------:R-:W-:Y:S01]  /*4160*/  UMOV UR15, UR28 ;  /* 0x0000001c000f7c82 */ /* 0x000fe20008000000 */
[----:B------:R-:W-:-:S08]  /*4170*/  UMOV UR5, UR14 ;  /* 0x0000000e00057c82 */ /* 0x000fd00008000000 */
.L_x_84:
[----:B------:R-:W-:Y:S02]  /*4180*/  UIADD3 UR16, UPT, UPT, UR16, 0x1, URZ ;  /* 0x0000000110107890 */ /* 0x000fe4000fffe0ff */
[----:B--2---:R-:W-:Y:S02]  /*4190*/  ULEA UR7, UR5, UR18, 0x3 ;  /* 0x0000001205077291 */ /* 0x004fe4000f8e18ff */
[----:B------:R-:W-:Y:S01]  /*41a0*/  UISETP.NE.AND UP3, UPT, UR16, URZ, UPT ;  /* 0x000000ff1000728c */ /* 0x000fe2000bf65270 */
[----:B---3--:R-:W-:Y:S10]  /*41b0*/  @P2 BRA `(.L_x_82) ;  /* 0x00000000000c2947 */ /* 0x008ff40003800000 */
[----:B-1----:R-:W-:Y:S04]  /*41c0*/  SHF.L.U32 R2, R8, 0x1f, RZ ;  /* 0x0000001f08027819 */ /* 0x002fe800000006ff */
[----:B------:R-:W1:Y:S02]  /*41d0*/  SYNCS.PHASECHK.TRANS64.TRYWAIT P0, [UR7], R2 ;  /* 0x00000002ff0075a7 */ /* 0x000e640008001107 */
[----:B-1----:R-:W-:Y:S05]  /*41e0*/  @!P0 BRA `(.L_x_83) ;  /* 0x0000004800b48947 */ /* 0x002fea0003800000 */
.L_x_82:
[----:B------:R-:W-:Y:S01]  /*41f0*/  UISETP.NE.AND UP0, UPT, UR15, 0x1, UPT ;  /* 0x000000010f00788c */ /* 0x000fe2000bf05270 */
[----:B------:R-:W-:Y:S01]  /*4200*/  PLOP3.LUT P2, PT, PT, PT, PT, 0x80, 0x8 ;  /* 0x000000000008781c */ /* 0x000fe20003f4f070 */
[----:B------:R-:W-:Y:S02]  /*4210*/  UIADD3 UR6, UPT, UPT, UR5, 0x1, URZ ;  /* 0x0000000105067890 */ /* 0x000fe4000fffe0ff */
[----:B------:R-:W-:Y:S02]  /*4220*/  UIADD3 UR17, UPT, UPT, UR7, 0xb0, URZ ;  /* 0x000000b007117890 */ /* 0x000fe4000fffe0ff */
[----:B------:R-:W-:Y:S01]  /*4230*/  UISETP.NE.AND UP1, UPT, UR6, 0x16, UPT ;  /* 0x000000160600788c */ /* 0x000fe2000bf25270 */
[----:B------:R-:W-:Y:S01]  /*4240*/  PLOP3.LUT P0, PT, PT, PT, UP0, 0x80, 0x8 ;  /* 0x000000000008781c */ /* 0x000fe20003f0f008 */
[----:B------:R-:W-:Y:S02]  /*4250*/  UIADD3 UR15, UPT, UPT, UR15, -0x1, URZ ;  /* 0xffffffff0f0f7890 */ /* 0x000fe4000fffe0ff */
[----:B------:R-:W-:Y:S02]  /*4260*/  USEL UR8, URZ, 0x1, UP1 ;  /* 0x00000001ff087887 */ /* 0x000fe40008800000 */
[----:B------:R-:W-:Y:S01]  /*4270*/  USEL UR14, UR6, URZ, UP1 ;  /* 0x000000ff060e7287 */ /* 0x000fe20008800000 */
[----:B------:R-:W-:Y:S01]  /*4280*/  UMOV UR7, 0x80004020 ;  /* 0x8000402000077882 */ /* 0x000fe20000000000 */
[----:B------:R-:W-:Y:S02]  /*4290*/  UMOV UR9, 0x80004020 ;  /* 0x8000402000097882 */ /* 0x000fe40000000000 */
[----:B------:R-:W-:Y:S01]  /*42a0*/  @UP0 ULEA UR6, UR14, UR18, 0x3 ;  /* 0x000000120e060291 */ /* 0x000fe2000f8e18ff */
[----:B------:R-:W-:Y:S01]  /*42b0*/  LOP3.LUT R8, R8, UR8, RZ, 0x3c, !PT ;  /* 0x0000000808087c12 */ /* 0x000fe2000f8e3cff */
[----:B------:R-:W-:Y:S01]  /*42c0*/  ULEA UR8, UR5, UR21, 0x8 ;  /* 0x0000001505087291 */ /* 0x000fe2000f8e40ff */
[----:B------:R-:W-:Y:S02]  /*42d0*/  UMOV UR13, 0x80004020 ;  /* 0x80004020000d7882 */ /* 0x000fe40000000000 */
[----:B-1----:R-:W-:Y:S01]  /*42e0*/  @P0 SHF.L.U32 R0, R8, 0x1f, RZ ;  /* 0x0000001f08000819 */ /* 0x002fe200000006ff */
[----:B------:R-:W-:Y:S01]  /*42f0*/  UIADD3 UR10, UPT, UPT, UR8, 0x2, URZ ;  /* 0x00000002080a7890 */ /* 0x000fe2000fffe0ff */
[----:B------:R-:W-:Y:S02]  /*4300*/  UMOV UR11, 0x80004020 ;  /* 0x80004020000b7882 */ /* 0x000fe40000000000 */
[----:B------:R2:W3:Y:S01]  /*4310*/  @P0 SYNCS.PHASECHK.TRANS64.TRYWAIT P2, [UR6], R0 ;  /* 0x00000000ff0005a7 */ /* 0x0004e20008041106 */
[----:B------:R-:W-:Y:S03]  /*4320*/  UIMAD UR6, UR5, 0x140, UR4 ;  /* 0x00000140050678a4 */ /* 0x000fe6000f8e0204 */
[----:B------:R-:W-:Y:S01]  /*4330*/  UMOV UR5, UR14 ;  /* 0x0000000e00057c82 */ /* 0x000fe20008000000 */
[----:B------:R-:W-:Y:S05]  /*4340*/  UIADD3 UR12, UPT, UPT, UR6, 0x2, URZ ;  /* 0x00000002060c7890 */ /* 0x000fea000fffe0ff */
[----:B------:R2:W-:Y:S01]  /*4350*/  UTCHMMA gdesc[UR8], gdesc[UR6], tmem[UR19], tmem[UR26], idesc[UR27], UP2 ;  /* 0x00ff1a06080075ea */ /* 0x0005e20009000013 */
[----:B------:R-:W-:Y:S03]  /*4360*/  UPLOP3.LUT UP2, UPT, UPT, UPT, UPT, 0x80, 0x8 ;  /* 0x000000000008789c */ /* 0x000fe60003f4f070 */
[----:B------:R2:W-:Y:S01]  /*4370*/  UTCHMMA gdesc[UR10], gdesc[UR12], tmem[UR19], tmem[UR24], idesc[UR25], UPT ;  /* 0x00ff180c0a0075ea */ /* 0x0005e2000b800013 */
[----:B------:R2:W-:Y:S01]  /*4380*/  UTCBAR.MULTICAST [UR17], URZ, UR20 ;  /* 0x000000ff110073e9 */ /* 0x0005e20008000814 */
[----:B------:R-:W-:Y:S06]  /*4390*/  BRA.U UP3, `(.L_x_84) ;  /* 0xfffffffd03787547 */ /* 0x000fec000b83ffff */
.L_x_81:
[----:B------:R-:W-:Y:S01]  /*43a0*/  UIADD3 UR5, UPT, UPT, UR22, 0x1, URZ ;  /* 0x0000000116057890 */ /* 0x000fe2000fffe0ff */
[C---:B------:R-:W-:Y:S01]  /*43b0*/  ISETP.NE.AND P0, PT, R10.reuse, 0x2, PT ;  /* 0x000000020a00780c */ /* 0x040fe20003f05270 */
[----:B--2---:R-:W-:Y:S02]  /*43c0*/  UIADD3 UR6, UPT, UPT, UR23, 0x1b0, URZ ;  /* 0x000001b017067890 */ /* 0x004fe4000fffe0ff */
[----:B------:R-:W-:Y:S01]  /*43d0*/  UISETP.NE.AND UP0, UPT, UR5, 0x4, UPT ;  /* 0x000000040500788c */ /* 0x000fe2000bf05270 */
[----:B-1----:R-:W-:Y:S02]  /*43e0*/  SEL R0, RZ, 0x1, P0 ;  /* 0x00000001ff007807 */ /* 0x002fe40000000000 */
[----:B------:R-:W-:Y:S01]  /*43f0*/  SEL R10, R10, RZ, P0 ;  /* 0x000000ff0a0a7207 */ /* 0x000fe20000000000 */
[----:B------:R-:W-:Y:S01]  /*4400*/  USEL UR7, URZ, 0x1, UP0 ;  /* 0x00000001ff077887 */ /* 0x000fe20008000000 */
[----:B------:R-:W-:Y:S01]  /*4410*/  LOP3.LUT R9, R9, R0, RZ, 0x3c, !PT ;  /* 0x0000000009097212 */ /* 0x000fe200078e3cff */
[----:B------:R-:W-:Y:S01]  /*4420*/  USEL UR22, UR5, URZ, UP0 ;  /* 0x000000ff05167287 */ /* 0x000fe20008000000 */
[----:B------:R1:W-:Y:S03]  /*4430*/  UTCBAR [UR6], URZ ;  /* 0x000000ff060073e9 */ /* 0x0003e600080000ff */
[----:B------:R-:W-:Y:S01]  /*4440*/  LOP3.LUT R11, R11, UR7, RZ, 0x3c, !PT ;  /* 0x000000070b0b7c12 */ /* 0x000fe2000f8e3cff */
[----:B------:R-:W-:Y:S07]  /*4450*/  @P1 BRA `(.L_x_85) ;  /* 0xfffffff800b41947 */ /* 0x000fee000383ffff */
[----:B------:R-:W2:Y:S01]  /*4460*/  S2UR UR8, SR_CgaCtaId ;  /* 0x00000000000879c3 */ /* 0x000ea20000008800 */
[----:B------:R-:W-:Y:S01]  /*4470*/  ELECT P0, URZ, PT ;  /* 0x0000000000ff782f */ /* 0x000fe20003800000 */
[----:B------:R-:W-:Y:S01]  /*4480*/  IMAD.MOV.U32 R0, RZ, RZ, 0x1 ;  /* 0x00000001ff007424 */ /* 0x000fe200078e00ff */
[----:B------:R-:W-:Y:S01]  /*4490*/  UIADD3 UR18, UPT, UPT, UR18, 0x1d0, URZ ;  /* 0x000001d012127890 */ /* 0x000fe2000fffe0ff */
[----:B------:R-:W-:Y:S01]  /*44a0*/  SHF.L.U32 R2, R11, 0x1f, RZ ;  /* 0x0000001f0b027819 */ /* 0x000fe200000006ff */
[----:B------:R-:W-:-:S03]  /*44b0*/  UMOV UR4, 0x40 ;  /* 0x0000004000047882 */ /* 0x000fc60000000000 */
[----:B------:R-:W-:Y:S01]  /*44c0*/  UVIRTCOUNT.DEALLOC.SMPOOL 0x80 ;  /* 0x000000800000784c */ /* 0x000fe20000000000 */
[----:B--2---:R-:W-:Y:S02]  /*44d0*/  ULEA UR8, UR8, UR4, 0x18 ;  /* 0x0000000408087291 */ /* 0x004fe4000f8ec0ff */
[----:B------:R-:W-:-:S07]  /*44e0*/  ULEA UR4, UR22, UR18, 0x3 ;  /* 0x0000001216047291 */ /* 0x000fce000f8e18ff */
[----:B------:R2:W-:Y:S02]  /*44f0*/  @P0 STS.U8 [UR8+0x1c], R0 ;  /* 0x00001c00ff000988 */ /* 0x0005e40008000008 */
[----:B------:R-:W4:Y:S02]  /*4500*/  SYNCS.PHASECHK.TRANS64.TRYWAIT P0, [UR4], R2 ;  /* 0x00000002ff0075a7 */ /* 0x000f240008001104 */
[----:B--2-4-:R-:W-:Y:S05]  /*4510*/  @!P0 BRA `(.L_x_86) ;  /* 0x0000004800008947 */ /* 0x014fea0003800000 */
.L_x_188:
[----:B------:R-:W-:-:S04]  /*4520*/  UIADD3 UR4, UPT, UPT, UR22, 0x1, URZ ;  /* 0x0000000116047890 */ /* 0x000fc8000fffe0ff */
[----:B------:R-:W-:-:S04]  /*4530*/  UISETP.NE.AND UP0, UPT, UR4, 0x4, UPT ;  /* 0x000000040400788c */ /* 0x000fc8000bf05270 */
[----:B-1----:R-:W-:Y:S02]  /*4540*/  USEL UR6, URZ, 0x1, UP0 ;  /* 0x00000001ff067887 */ /* 0x002fe40008000000 */
[----:B------:R-:W-:-:S04]  /*4550*/  USEL UR4, UR4, URZ, UP0 ;  /* 0x000000ff04047287 */ /* 0x000fc80008000000 */
[----:B------:R-:W-:Y:S01]  /*4560*/  ULEA UR5, UR4, UR18, 0x3 ;  /* 0x0000001204057291 */ /* 0x000fe2000f8e18ff */
[----:B--2---:R-:W-:-:S04]  /*4570*/  LOP3.LUT R2, R11, UR6, RZ, 0x3c, !PT ;  /* 0x000000060b027c12 */ /* 0x004fc8000f8e3cff */
[----:B------:R-:W-:-:S04]  /*4580*/  SHF.L.U32 R3, R2, 0x1f, RZ ;  /* 0x0000001f02037819 */ /* 0x000fc800000006ff */
[----:B------:R-:W1:Y:S02]  /*4590*/  SYNCS.PHASECHK.TRANS64.TRYWAIT P0, [UR5], R3 ;  /* 0x00000003ff0075a7 */ /* 0x000e640008001105 */
[----:B-1----:R-:W-:Y:S05]  /*45a0*/  @!P0 BRA `(.L_x_87) ;  /* 0x0000004400f48947 */ /* 0x002fea0003800000 */
.L_x_190:
        /* <DEDUP_REMOVED lines=9> */
.L_x_192:
[----:B------:R-:W-:-:S04]  /*4640*/  UIADD3 UR4, UPT, UPT, UR4, 0x1, URZ ;  /* 0x0000000104047890 */ /* 0x000fc8000fffe0ff */
[----:B------:R-:W-:-:S04]  /*4650*/  UISETP.NE.AND UP0, UPT, UR4, 0x4, UPT ;  /* 0x000000040400788c */ /* 0x000fc8000bf05270 */
[----:B------:R-:W-:Y:S02]  /*4660*/  USEL UR5, URZ, 0x1, UP0 ;  /* 0x00000001ff057887 */ /* 0x000fe40008000000 */
[----:B------:R-:W-:-:S04]  /*4670*/  USEL UR4, UR4, URZ, UP0 ;  /* 0x000000ff04047287 */ /* 0x000fc80008000000 */
[----:B------:R-:W-:Y:S01]  /*4680*/  ULEA UR4, UR4, UR18, 0x3 ;  /* 0x0000001204047291 */ /* 0x000fe2000f8e18ff */
[----:B------:R-:W-:-:S04]  /*4690*/  LOP3.LUT R2, R2, UR5, RZ, 0x3c, !PT ;  /* 0x0000000502027c12 */ /* 0x000fc8000f8e3cff */
[----:B------:R-:W-:-:S04]  /*46a0*/  SHF.L.U32 R2, R2, 0x1f, RZ ;  /* 0x0000001f02027819 */ /* 0x000fc800000006ff */
[----:B------:R-:W2:Y:S02]  /*46b0*/  SYNCS.PHASECHK.TRANS64.TRYWAIT P0, [UR4], R2 ;  /* 0x00000002ff0075a7 */ /* 0x000ea40008001104 */
[----:B--2---:R-:W-:Y:S05]  /*46c0*/  @!P0 BRA `(.L_x_89) ;  /* 0x0000004400dc8947 */ /* 0x004fea0003800000 */
.L_x_194:
[----:B------:R-:W-:Y:S01]  /*46d0*/  NOP ;  /* 0x0000000000007918 */ /* 0x000fe20000000000 */
[----:B-1----:R-:W1:Y:S01]  /*46e0*/  LDS R0, [UR8+0x14] ;  /* 0x00001408ff007984 */ /* 0x002e620008000800 */
[----:B------:R-:W-:Y:S01]  /*46f0*/  ULOP3.LUT UR4, UR30, 0xffff, URZ, 0xc0, !UPT ;  /* 0x0000ffff1e047892 */ /* 0x000fe2000f8ec0ff */
[----:B------:R-:W-:Y:S01]  /*4700*/  UMOV UR5, 0xffff ;  /* 0x0000ffff00057882 */ /* 0x000fe20000000000 */
[----:B------:R-:W-:Y:S02]  /*4710*/  UMOV UR6, 0x1 ;  /* 0x0000000100067882 */ /* 0x000fe40000000000 */
[----:B------:R-:W-:-:S04]  /*4720*/  USHF.R.U32.HI UR4, URZ, 0x5, UR4 ;  /* 0x00000005ff047899 */ /* 0x000fc80008011604 */
[----:B------:R-:W-:Y:S02]  /*4730*/  USHF.L.U32 UR5, UR5, UR4, URZ ;  /* 0x0000000405057299 */ /* 0x000fe400080006ff */
[----:B------:R-:W-:-:S04]  /*4740*/  USHF.L.U32 UR4, UR6, UR4, URZ ;  /* 0x0000000406047299 */ /* 0x000fc800080006ff */
[----:B-1----:R-:W-:-:S04]  /*4750*/  LOP3.LUT R0, R0, UR5, RZ, 0xc0, !PT ;  /* 0x0000000500007c12 */ /* 0x002fc8000f8ec0ff */
[----:B------:R-:W-:-:S13]  /*4760*/  ISETP.NE.AND P0, PT, R0, UR5, PT ;  /* 0x0000000500007c0c */ /* 0x000fda000bf05270 */
[----:B------:R-:W-:Y:S05]  /*4770*/  @P0 BRA `(.L_x_90) ;  /* 0x0000000000580947 */ /* 0x000fea0003800000 */
[----:B------:R-:W1:Y:S02]  /*4780*/  LDS R0, [UR8+0x18] ;  /* 0x00001808ff007984 */ /* 0x000e640008000800 */
[----:B-1----:R-:W-:-:S04]  /*4790*/  LOP3.LUT R0, R0, UR4, RZ, 0xc0, !PT ;  /* 0x0000000400007c12 */ /* 0x002fc8000f8ec0ff */
[----:B------:R-:W-:-:S13]  /*47a0*/  ISETP.NE.AND P0, PT, R0, UR4, PT ;  /* 0x0000000400007c0c */ /* 0x000fda000bf05270 */
[----:B------:R-:W-:Y:S05]  /*47b0*/  @P0 BRA `(.L_x_91) ;  /* 0x00000000003c0947 */ /* 0x000fea0003800000 */
[----:B------:R-:W1:Y:S01]  /*47c0*/  S2R R2, SR_LANEID ;  /* 0x0000000000027919 */ /* 0x000e620000000000 */
[----:B------:R-:W-:-:S06]  /*47d0*/  ULOP3.LUT UR5, URZ, UR5, URZ, 0x33, !UPT ;  /* 0x00000005ff057292 */ /* 0x000fcc000f8e33ff */
[----:B------:R-:W-:-:S04]  /*47e0*/  IMAD.U32 R0, RZ, RZ, UR5 ;  /* 0x00000005ff007e24 */ /* 0x000fc8000f8e00ff */
[----:B------:R2:W4:Y:S02]  /*47f0*/  REDUX UR7, R0 ;  /* 0x00000000000773c4 */ /* 0x0005240000000000 */
[----:B------:R1:W-:Y:S01]  /*4800*/  UTCATOMSWS.AND URZ, UR5 ;  /* 0x0000000500ff79e3 */ /* 0x0003e20008000000 */
[----:B--2---:R-:W-:Y:S01]  /*4810*/  LOP3.LUT R0, RZ, UR4, RZ, 0x33, !PT ;  /* 0x00000004ff007c12 */ /* 0x004fe2000f8e33ff */
[----:B------:R-:W-:Y:S02]  /*4820*/  VOTEU.ANY UR4, UPT, PT ;  /* 0x0000000000047886 */ /* 0x000fe400038e0100 */
[----:B------:R-:W-:Y:S02]  /*4830*/  UFLO.U32 UR4, UR4 ;  /* 0x00000004000472bd */ /* 0x000fe400080e0000 */
[----:B------:R-:W2:Y:S04]  /*4840*/  REDUX UR6, R0 ;  /* 0x00000000000673c4 */ /* 0x000ea80000000000 */
[----:B-1----:R-:W-:-:S02]  /*4850*/  ISETP.EQ.U32.AND P0, PT, R2, UR4, PT ;  /* 0x0000000402007c0c */ /* 0x002fc4000bf02070 */
[----:B----4-:R-:W-:-:S11]  /*4860*/  MOV R2, UR7 ;  /* 0x0000000700027c02 */ /* 0x010fd60008000f00 */
[----:B------:R1:W-:Y:S01]  /*4870*/  @P0 ATOMS.AND RZ, [UR8+0x14], R2 ;  /* 0x00001402ffff098c */ /* 0x0003e2000a800008 */
[----:B--2---:R-:W-:-:S05]  /*4880*/  IMAD.U32 R0, RZ, RZ, UR6 ;  /* 0x00000006ff007e24 */ /* 0x004fca000f8e00ff */
[----:B------:R1:W-:Y:S01]  /*4890*/  @P0 ATOMS.AND RZ, [UR8+0x18], R0 ;  /* 0x00001800ffff098c */ /* 0x0003e2000a800008 */
[----:B------:R-:W-:Y:S05]  /*48a0*/  BRA `(.L_x_92) ;  /* 0x0000000000147947 */ /* 0x000fea0003800000 */
.L_x_91:
[----:B------:R-:W-:Y:S02]  /*48b0*/  MOV R2, 0x48d0 ;  /* 0x000048d000027802 */ /* 0x000fe40000000f00 */
[----:B---3-5:R-:W-:Y:S05]  /*48c0*/  CALL.REL.NOINC `($__internal_0_$__cuda_sm10x_tcgen05_guardrail_trap_col_being_dealloced_not_returned_by_alloc) ;  /* 0x00000048000c7944 */ /* 0x028fea0003c00000 */
[----:B------:R-:W-:Y:S05]  /*48d0*/  BRA `(.L_x_92) ;  /* 0x0000000000087947 */ /* 0x000fea0003800000 */
.L_x_90:
[----:B------:R-:W-:Y:S02]  /*48e0*/  MOV R2, 0x4900 ;  /* 0x0000490000027802 */ /* 0x000fe40000000f00 */
[----:B---3-5:R-:W-:Y:S05]  /*48f0*/  CALL.REL.NOINC `($__internal_2_$__cuda_sm10x_tcgen05_guardrail_trap_unallocated_columns_being_dealloced) ;  /* 0x0000004800187944 */ /* 0x028fea0003c00000 */
.L_x_92:
[----:B------:R-:W-:Y:S01]  /*4900*/  NOP ;  /* 0x0000000000007918 */ /* 0x000fe20000000000 */
[----:B------:R-:W-:Y:S05]  /*4910*/  EXIT ;  /* 0x000000000000794d */ /* 0x000fea0003800000 */
.L_x_74:
[----:B------:R-:W-:-:S09]  /*4920*/  UISETP.NE.OR UP0, UPT, UR20, 0x3, !UP2 ;  /* 0x000000031400788c */ /* 0x000fd2000d705670 */
[----:B------:R-:W-:Y:S05]  /*4930*/  BRA.U UP0, `(.L_x_93) ;  /* 0x0000000d00d47547 */ /* 0x000fea000b800000 */
[----:B------:R-:W1:Y:S01]  /*4940*/  LDCU.64 UR4, c[0x0][0x888] ;  /* 0x00011100ff0477ac */ /* 0x000e620008000a00 */
[----:B------:R-:W2:Y:S01]  /*4950*/  LDC.64 R12, c[0x0][0x348] ;  /* 0x0000d200ff0c7b82 */ /* 0x000ea20000000a00 */
[----:B------:R-:W-:Y:S02]  /*4960*/  HFMA2 R9, -RZ, RZ, 0, 0 ;  /* 0x00000000ff097431 */ /* 0x000fe400000001ff */
[----:B------:R-:W-:Y:S01]  /*4970*/  IMAD.MOV.U32 R11, RZ, RZ, 0x1 ;  /* 0x00000001ff0b7424 */ /* 0x000fe200078e00ff */
[----:B------:R-:W3:Y:S01]  /*4980*/  LDCU UR43, c[0x0][0x370] ;  /* 0x00006e00ff2b77ac */ /* 0x000ee20008000800 */
[----:B------:R-:W-:Y:S01]  /*4990*/  IMAD.MOV.U32 R10, RZ, RZ, RZ ;  /* 0x000000ffff0a7224 */ /* 0x000fe200078e00ff */
[----:B------:R-:W-:Y:S01]  /*49a0*/  MOV R8, 0x2800 ;  /* 0x0000280000087802 */ /* 0x000fe20000000f00 */
[----:B------:R-:W3:Y:S01]  /*49b0*/  LDCU.128 UR52, c[0x0][0xb10] ;  /* 0x00016200ff3477ac */ /* 0x000ee20008000c00 */
[----:B------:R-:W4:Y:S01]  /*49c0*/  LDCU UR37, c[0x0][0x374] ;  /* 0x00006e80ff2577ac */ /* 0x000f220008000800 */
[----:B------:R-:W4:Y:S01]  /*49d0*/  LDCU.64 UR40, c[0x0][0x890] ;  /* 0x00011200ff2877ac */ /* 0x000f220008000a00 */
[----:B-1----:R-:W-:Y:S01]  /*49e0*/  UISETP.NE.U32.AND UP0, UPT, UR4, URZ, UPT ;  /* 0x000000ff0400728c */ /* 0x002fe2000bf05070 */
[----:B------:R-:W1:Y:S01]  /*49f0*/  LDCU UR15, c[0x0][0xb0c] ;  /* 0x00016180ff0f77ac */ /* 0x000e620008000800 */
[----:B------:R-:W2:Y:S01]  /*4a00*/  LDCU UR50, c[0x0][0xb20] ;  /* 0x00016400ff3277ac */ /* 0x000ea20008000800 */
[----:B------:R-:W2:Y:S01]  /*4a10*/  LDCU UR4, c[0x0][0xb30] ;  /* 0x00016600ff0477ac */ /* 0x000ea20008000800 */
[----:B---3--:R-:W-:-:S02]  /*4a20*/  UIMAD.WIDE.U32 UR8, UR43, UR52, URZ ;  /* 0x000000342b0872a5 */ /* 0x008fc4000f8e00ff */
[----:B----4-:R-:W-:Y:S02]  /*4a30*/  UIMAD.WIDE.U32 UR10, UR37, UR55, URZ ;  /* 0x00000037250a72a5 */ /* 0x010fe4000f8e00ff */
[----:B------:R-:W-:Y:S02]  /*4a40*/  UISETP.NE.U32.AND UP6, UPT, UR40, URZ, UPT ;  /* 0x000000ff2800728c */ /* 0x000fe4000bfc5070 */
[----:B------:R-:W-:Y:S01]  /*4a50*/  UISETP.NE.AND.EX UP5, UPT, UR5, URZ, UPT, UP0 ;  /* 0x000000ff0500728c */ /* 0x000fe2000bfa5300 */
[----:B------:R-:W-:Y:S01]  /*4a60*/  UMOV UR6, 0x400 ;  /* 0x0000040000067882 */ /* 0x000fe20000000000 */
[----:B------:R-:W-:Y:S01]  /*4a70*/  UISETP.NE.AND UP0, UPT, UR42, 0x1, UPT ;  /* 0x000000012a00788c */ /* 0x000fe2000bf05270 */
[----:B------:R-:W-:Y:S01]  /*4a80*/  UMOV UR8, UR9 ;  /* 0x0000000900087c82 */ /* 0x000fe20008000000 */
[----:B------:R-:W-:Y:S01]  /*4a90*/  UMOV UR45, UR11 ;  /* 0x0000000b002d7c82 */ /* 0x000fe20008000000 */
[----:B------:R-:W-:Y:S02]  /*4aa0*/  USEL UR49, URZ, 0x1, UP4 ;  /* 0x00000001ff317887 */ /* 0x000fe4000a000000 */
[----:B-1----:R-:W-:Y:S01]  /*4ab0*/  UISETP.NE.AND UP0, UPT, UR15, 0x1, UPT ;  /* 0x000000010f00788c */ /* 0x002fe2000bf05270 */
[----:B------:R-:W-:Y:S01]  /*4ac0*/  UMOV UR21, URZ ;  /* 0x000000ff00157c82 */ /* 0x000fe20008000000 */
[----:B------:R-:W-:-:S02]  /*4ad0*/  UPLOP3.LUT UP1, UPT, UPT, UPT, UPT, 0x40, 0x4 ;  /* 0x000000000004789c */ /* 0x000fc40003f2e870 */
[----:B------:R-:W-:Y:S01]  /*4ae0*/  UISETP.GE.AND UP2, UPT, UR42, 0x1, UPT ;  /* 0x000000012a00788c */ /* 0x000fe2000bf46270 */
[----:B------:R-:W1:Y:S01]  /*4af0*/  LDCU.64 UR22, c[0x0][0xb28] ;  /* 0x00016500ff1677ac */ /* 0x000e620008000a00 */
[----:B------:R-:W-:Y:S02]  /*4b00*/  ULEA UR6, UR44, UR6, 0x18 ;  /* 0x000000062c067291 */ /* 0x000fe4000f8ec0ff */
[----:B------:R-:W-:Y:S02]  /*4b10*/  UISETP.NE.AND.EX UP6, UPT, UR41, URZ, UPT, UP6 ;  /* 0x000000ff2900728c */ /* 0x000fe4000bfc5360 */
[----:B------:R-:W-:Y:S02]  /*4b20*/  USHF.R.U32.HI UR46, URZ, UR53, UR8 ;  /* 0x00000035ff2e7299 */ /* 0x000fe40008011608 */
[----:B--2---:R-:W-:Y:S02]  /*4b30*/  USHF.R.U32.HI UR45, URZ, UR50, UR45 ;  /* 0x00000032ff2d7299 */ /* 0x004fe4000801162d */
[----:B------:R-:W-:-:S02]  /*4b40*/  UISETP.NE.AND UP0, UPT, UR54, 0x1, UPT ;  /* 0x000000013600788c */ /* 0x000fc4000bf05270 */
[----:B------:R-:W-:-:S11]  /*4b50*/  UISETP.NE.AND UP4, UPT, UR4, 0x1, UPT ;  /* 0x000000010400788c */ /* 0x000fd6000bf85270 */
.L_x_101:
[C---:B------:R-:W-:Y:S02]  /*4b60*/  LEA R3, R10.reuse, UR6, 0x3 ;  /* 0x000000060a037c11 */ /* 0x040fe4000f8e18ff */
[----:B------:R-:W-:Y:S02]  /*4b70*/  SHF.L.U32 R0, R9, 0x1f, RZ ;  /* 0x0000001f09007819 */ /* 0x000fe400000006ff */
[----:B------:R-:W-:Y:S02]  /*4b80*/  LEA R4, R10, UR6, 0x4 ;  /* 0x000000060a047c11 */ /* 0x000fe4000f8e20ff */
[----:B--2---:R-:W2:Y:S02]  /*4b90*/  SYNCS.PHASECHK.TRANS64.TRYWAIT P0, [R3+URZ+0x190], R0 ;  /* 0x00019000030075a7 */ /* 0x004ea400080011ff */
[----:B--2---:R-:W-:Y:S05]  /*4ba0*/  @!P0 BRA `(.L_x_94) ;  /* 0x0000004000bc8947 */ /* 0x004fea0003800000 */
.L_x_195:
[----:B------:R-:W3:Y:S01]  /*4bb0*/  LDS.128 R4, [R4+0x220] ;  /* 0x0002200004047984 */ /* 0x000ee20000000c00 */
[----:B------:R-:W-:Y:S01]  /*4bc0*/  UISETP.GE.AND UP0, UPT, UR42, 0x1, UPT ;  /* 0x000000012a00788c */ /* 0x000fe2000bf06270 */
[----:B------:R-:W-:Y:S01]  /*4bd0*/  @!PT LDS RZ, [RZ] ;  /* 0x00000000fffff984 */ /* 0x000fe20000000800 */
[----:B------:R-:W-:Y:S01]  /*4be0*/  @!PT LDS RZ, [RZ] ;  /* 0x00000000fffff984 */ /* 0x000fe20000000800 */
[----:B------:R-:W-:Y:S01]  /*4bf0*/  @!PT LDS RZ, [RZ] ;  /* 0x00000000fffff984 */ /* 0x000fe20000000800 */
[----:B------:R-:W-:Y:S01]  /*4c00*/  @!PT LDS RZ, [RZ] ;  /* 0x00000000fffff984 */ /* 0x000fe20000000800 */
[----:B------:R4:W-:Y:S06]  /*4c10*/  MEMBAR.ALL.CTA ;  /* 0x0000000000007992 */ /* 0x0009ec0000008000 */
[----:B----4-:R-:W4:Y:S01]  /*4c20*/  FENCE.VIEW.ASYNC.S ;  /* 0x00000000000073c6 */ /* 0x010f220000000000 */
[----:B---3--:R-:W-:Y:S11]  /*4c30*/  LOP3.LUT P0, RZ, R6, 0x1, RZ, 0xc0, !PT ;  /* 0x0000000106ff7812 */ /* 0x008ff6000780c0ff */
[----:B------:R-:W-:Y:S02]  /*4c40*/  @!UPT UIADD3 URZ, UPT, UPT, URZ, URZ, URZ ;  /* 0x000000fffffff290 */ /* 0x000fe4000fffe0ff */
[----:B----4-:R-:W-:Y:S01]  /*4c50*/  VOTEU.ANY UP2, P0 ;  /* 0x0000000000ff7886 */ /* 0x010fe20000040100 */
[----:B------:R-:W-:Y:S11]  /*4c60*/  PLOP3.LUT P0, PT, PT, PT, UP2, 0x80, 0x8 ;  /* 0x000000000008781c */ /* 0x000ff60003f0f028 */
[----:B------:R-:W-:Y:S02]  /*4c70*/  @!UPT UIADD3 URZ, UPT, UPT, URZ, URZ, URZ ;  /* 0x000000fffffff290 */ /* 0x000fe4000fffe0ff */
[----:B--2---:R-:W-:Y:S02]  /*4c80*/  @P0 SHF.R.U32.HI R0, RZ, 0x10, R5 ;  /* 0x00000010ff000819 */ /* 0x004fe40000011605 */
[----:B------:R-:W-:Y:S02]  /*4c90*/  @P0 MOV R2, R4 ;  /* 0x0000000400020202 */ /* 0x000fe40000000f00 */
[----:B------:R-:W-:Y:S01]  /*4ca0*/  @P0 R2UR UR4, R0 ;  /* 0x00000000000402ca */ /* 0x000fe200000e0000 */
[----:B------:R-:W-:Y:S01]  /*4cb0*/  VIADD R0, R3, 0x1a0 ;  /* 0x000001a003007836 */ /* 0x000fe20000000000 */
[----:B------:R-:W-:Y:S02]  /*4cc0*/  @P0 LOP3.LUT R4, R5, 0xffff, RZ, 0xc0, !PT ;  /* 0x0000ffff05040812 */ /* 0x000fe400078ec0ff */
[----:B------:R-:W-:Y:S02]  /*4cd0*/  @P0 R2UR UR7, R2 ;  /* 0x00000000020702ca */ /* 0x000fe400000e0000 */
[----:B------:R-:W-:Y:S02]  /*4ce0*/  PRMT R0, RZ, 0x654, R0 ;  /* 0x00000654ff007816 */ /* 0x000fe40000000000 */
[----:B------:R-:W-:Y:S02]  /*4cf0*/  @P0 R2UR UR5, R4 ;  /* 0x00000000040502ca */ /* 0x000fe400000e0000 */
[----:B------:R2:W-:Y:S03]  /*4d00*/  SYNCS.ARRIVE.TRANS64.RED.A1T0 RZ, [R0+URZ], RZ ;  /* 0x000000ff00ff79a7 */ /* 0x0005e600081004ff */
[----:B------:R-:W-:Y:S04]  /*4d10*/  @UP2 UMOV UR29, UR4 ;  /* 0x00000004001d2c82 */ /* 0x000fe80008000000 */
[----:B------:R-:W-:Y:S04]  /*4d20*/  @UP2 UMOV UR14, UR7 ;  /* 0x00000007000e2c82 */ /* 0x000fe80008000000 */
[----:B------:R-:W-:Y:S01]  /*4d30*/  @UP2 UMOV UR13, UR5 ;  /* 0x00000005000d2c82 */ /* 0x000fe20008000000 */
[----:B------:R-:W-:Y:S05]  /*4d40*/  BRA.U !UP0, `(.L_x_95) ;  /* 0x0000000108c07547 */ /* 0x000fea000b800000 */
[----:B------:R-:W-:Y:S02]  /*4d50*/  UIMAD.WIDE.U32 UR10, UR13, UR55, URZ ;  /* 0x000000370d0a72a5 */ /* 0x000fe4000f8e00ff */
[----:B------:R-:W-:Y:S02]  /*4d60*/  UP2UR UR12, UPR, URZ, 0x4 ;  /* 0x00000004ff0c7883 */ /* 0x000fe40008000000 */
[----:B------:R-:W-:Y:S02]  /*4d70*/  UISETP.NE.AND UP2, UPT, UR54, 0x1, UPT ;  /* 0x000000013600788c */ /* 0x000fe4000bf45270 */
[----:B------:R-:W-:Y:S02]  /*4d80*/  UIMAD.WIDE.U32 UR16, UR14, UR52, URZ ;  /* 0x000000340e1072a5 */ /* 0x000fe4000f8e00ff */
[----:B------:R-:W-:Y:S02]  /*4d90*/  USEL UR4, UR37, UR45, !UP2 ;  /* 0x0000002d25047287 */ /* 0x000fe4000d000000 */
[----:B------:R-:W-:Y:S02]  /*4da0*/  UISETP.NE.AND UP0, UPT, UR15, 0x1, UPT ;  /* 0x000000010f00788c */ /* 0x000fe4000bf05270 */
[----:B------:R-:W-:Y:S02]  /*4db0*/  UP2UR UR20, UPR, URZ, 0x2 ;  /* 0x00000002ff147883 */ /* 0x000fe40008000000 */
[----:B------:R-:W-:Y:S02]  /*4dc0*/  UISETP.NE.AND UP1, UPT, UR42, 0x1, UPT ;  /* 0x000000012a00788c */ /* 0x000fe4000bf25270 */
[----:B-1----:R-:W-:Y:S02]  /*4dd0*/  UIMAD.WIDE.U32 UR18, UR4, UR22, URZ ;  /* 0x00000016041272a5 */ /* 0x002fe4000f8e00ff */
[----:B------:R-:W-:Y:S01]  /*4de0*/  USEL UR8, UR43, UR46, !UP0 ;  /* 0x0000002e2b087287 */ /* 0x000fe2000c000000 */
[----:B------:R-:W-:Y:S02]  /*4df0*/  UMOV UR5, UR11 ;  /* 0x0000000b00057c82 */ /* 0x000fe40008000000 */
[----:B------:R-:W-:Y:S02]  /*4e00*/  USHF.R.U32.HI UR7, URZ, UR50, UR5 ;  /* 0x00000032ff077299 */ /* 0x000fe40008011605 */
[----:B------:R-:W-:Y:S02]  /*4e10*/  UIMAD.WIDE.U32 UR24, UR8, UR22, URZ ;  /* 0x00000016081872a5 */ /* 0x000fe4000f8e00ff */
[----:B------:R-:W-:Y:S02]  /*4e20*/  USEL UR7, UR13, UR7, !UP2 ;  /* 0x000000070d077287 */ /* 0x000fe4000d000000 */
[----:B------:R-:W-:Y:S02]  /*4e30*/  UISETP.NE.AND UP2, UPT, UR12, URZ, UPT ;  /* 0x000000ff0c00728c */ /* 0x000fe4000bf45270 */
[----:B------:R-:W-:Y:S01]  /*4e40*/  UIMAD.WIDE.U32 UR10, UR7, UR22, URZ ;  /* 0x00000016070a72a5 */ /* 0x000fe2000f8e00ff */
[----:B------:R-:W-:Y:S02]  /*4e50*/  UMOV UR5, UR17 ;  /* 0x0000001100057c82 */ /* 0x000fe40008000000 */
[----:B------:R-:W-:Y:S03]  /*4e60*/  USHF.R.U32.HI UR9, URZ, UR53, UR5 ;  /* 0x00000035ff097299 */ /* 0x000fe60008011605 */
[----:B------:R-:W-:Y:S02]  /*4e70*/  UMOV UR5, UR19 ;  /* 0x0000001300057c82 */ /* 0x000fe40008000000 */
[----:B------:R-:W-:Y:S03]  /*4e80*/  @UP1 USHF.R.U32.HI UR4, URZ, UR23, UR5 ;  /* 0x00000017ff041299 */ /* 0x000fe60008011605 */
[----:B------:R-:W-:Y:S01]  /*4e90*/  UMOV UR5, UR25 ;  /* 0x0000001900057c82 */ /* 0x000fe20008000000 */
[----:B------:R-:W-:Y:S02]  /*4ea0*/  UIMAD UR4, UR42, UR4, URZ ;  /* 0x000000042a0472a4 */ /* 0x000fe4000f8e02ff */
[----:B------:R-:W-:Y:S02]  /*4eb0*/  @UP1 USHF.R.U32.HI UR8, URZ, UR23, UR5 ;  /* 0x00000017ff081299 */ /* 0x000fe40008011605 */
[----:B------:R-:W-:Y:S02]  /*4ec0*/  USEL UR5, UR14, UR9, !UP0 ;  /* 0x000000090e057287 */ /* 0x000fe4000c000000 */
[----:B------:R-:W-:Y:S02]  /*4ed0*/  UIMAD UR9, UR42, UR8, URZ ;  /* 0x000000082a0972a4 */ /* 0x000fe4000f8e02ff */
[----:B------:R-:W-:Y:S03]  /*4ee0*/  UISETP.GE.AND UP0, UPT, UR7, UR4, UPT ;  /* 0x000000040700728c */ /* 0x000fe6000bf06270 */
[----:B------:R-:W-:Y:S01]  /*4ef0*/  UMOV UR4, UR11 ;  /* 0x0000000b00047c82 */ /* 0x000fe20008000000 */
[----:B------:R-:W-:Y:S02]  /*4f00*/  UISETP.GE.OR UP0, UPT, UR5, UR9, UP0 ;  /* 0x000000090500728c */ /* 0x000fe40008706670 */
[----:B------:R-:W-:Y:S02]  /*4f10*/  USHF.R.U32.HI UR4, URZ, UR23, UR4 ;  /* 0x00000017ff047299 */ /* 0x000fe40008011604 */
[----:B------:R-:W-:Y:S02]  /*4f20*/  UIMAD.WIDE.U32 UR10, UR5, UR22, URZ ;  /* 0x00000016050a72a5 */ /* 0x000fe4000f8e00ff */
[----:B------:R-:W-:Y:S04]  /*4f30*/  USEL UR12, UR7, UR4, !UP1 ;  /* 0x00000004070c7287 */ /* 0x000fe8000c800000 */
[----:B------:R-:W-:Y:S01]  /*4f40*/  UIADD3 UR9, UPT, UPT, -UR12, URZ, URZ ;  /* 0x000000ff0c097290 */ /* 0x000fe2000fffe1ff */
[----:B------:R-:W-:Y:S02]  /*4f50*/  @!UP0 UMOV UR4, UR11 ;  /* 0x0000000b00048c82 */ /* 0x000fe40008000000 */
[----:B------:R-:W-:Y:S02]  /*4f60*/  @!UP0 USHF.R.U32.HI UR4, URZ, UR23, UR4 ;  /* 0x00000017ff048299 */ /* 0x000fe40008011604 */
[----:B------:R-:W-:Y:S02]  /*4f70*/  UIMAD UR9, UR42, UR9, UR7 ;  /* 0x000000092a0972a4 */ /* 0x000fe4000f8e0207 */
[----:B------:R-:W-:Y:S02]  /*4f80*/  @!UP0 USEL UR4, UR5, UR4, !UP1 ;  /* 0x0000000405048287 */ /* 0x000fe4000c800000 */
[----:B------:R-:W-:Y:S02]  /*4f90*/  UISETP.NE.AND UP1, UPT, UR20, URZ, UPT ;  /* 0x000000ff1400728c */ /* 0x000fe4000bf25270 */
[----:B------:R-:W-:Y:S02]  /*4fa0*/  @!UP0 UIMAD UR8, UR8, UR9, UR4 ;  /* 0x00000009080882a4 */ /* 0x000fe4000f8e0204 */
[----:B------:R-:W-:Y:S02]  /*4fb0*/  @!UP0 UIADD3 UR10, UPT, UPT, UR12, -UR4, URZ ;  /* 0x800000040c0a8290 */ /* 0x000fe4000fffe0ff */
[----:B------:R-:W-:Y:S02]  /*4fc0*/  UIADD3 UR9, UPT, UPT, -UR7, URZ, URZ ;  /* 0x000000ff07097290 */ /* 0x000fe4000fffe1ff */
[----:B------:R-:W-:Y:S02]  /*4fd0*/  UIADD3 UR4, UPT, UPT, -UR5, URZ, URZ ;  /* 0x000000ff05047290 */ /* 0x000fe4000fffe1ff */
[----:B------:R-:W-:Y:S03]  /*4fe0*/  @!UP0 UIMAD UR7, UR10, UR42, UR5 ;  /* 0x0000002a0a0782a4 */ /* 0x000fe6000f8e0205 */
[----:B------:R-:W-:Y:S01]  /*4ff0*/  @!UP0 UMOV UR5, UR8 ;  /* 0x0000000800058c82 */ /* 0x000fe20008000000 */
[----:B------:R-:W-:Y:S02]  /*5000*/  UIMAD UR8, UR15, UR4, UR14 ;  /* 0x000000040f0872a4 */ /* 0x000fe4000f8e020e */
[----:B------:R-:W-:Y:S02]  /*5010*/  UIMAD UR4, UR54, UR9, UR13 ;  /* 0x00000009360472a4 */ /* 0x000fe4000f8e020d */
[----:B------:R-:W-:Y:S02]  /*5020*/  UIMAD UR14, UR5, UR15, UR8 ;  /* 0x0000000f050e72a4 */ /* 0x000fe4000f8e0208 */
[----:B------:R-:W-:Y:S11]  /*5030*/  UIMAD UR13, UR7, UR54, UR4 ;  /* 0x00000036070d72a4 */ /* 0x000ff6000f8e0204 */
[----:B------:R-:W-:Y:S01]  /*5040*/  @!UPT UIADD3 URZ, UPT, UPT, URZ, URZ, URZ ;  /* 0x000000fffffff290 */ /* 0x000fe2000fffe0ff */
.L_x_95:
[----:B------:R-:W3:Y:S01]  /*5050*/  @!UP4 LDCU.128 UR16, c[0x0][0xb10] ;  /* 0x00016200ff10c7ac */ /* 0x000ee20008000c00 */
[----:B------:R-:W-:Y:S04]  /*5060*/  ISETP.NE.U32.AND P0, PT, RZ, UR40, PT ;  /* 0x00000028ff007c0c */ /* 0x000fe8000bf05070 */
[----:B------:R-:W-:Y:S01]  /*5070*/  ISETP.NE.AND.EX P0, PT, RZ, UR41, PT, P0 ;  /* 0x00000029ff007c0c */ /* 0x000fe2000bf05300 */
[----:B------:R-:W4:Y:S01]  /*5080*/  @!UP4 LDCU UR5, c[0x0][0xb0c] ;  /* 0x00016180ff05c7ac */ /* 0x000f220008000800 */
[----:B---3--:R-:W-:Y:S02]  /*5090*/  UIMAD.WIDE.U32 UR8, UR14, UR16, URZ ;  /* 0x000000100e0872a5 */ /* 0x008fe4000f8e00ff */
[----:B------:R-:W-:Y:S05]  /*50a0*/  UIMAD.WIDE.U32 UR10, UR13, UR19, URZ ;  /* 0x000000130d0a72a5 */ /* 0x000fea000f8e00ff */
[----:B------:R-:W-:Y:S01]  /*50b0*/  @!UP4 UMOV UR4, UR9 ;  /* 0x000000090004cc82 */ /* 0x000fe20008000000 */
[----:B----4-:R-:W-:Y:S02]  /*50c0*/  @!UP4 UISETP.NE.AND UP0, UPT, UR5, 0x1, UPT ;  /* 0x000000010500c88c */ /* 0x010fe4000bf05270 */
[----:B------:R-:W-:Y:S01]  /*50d0*/  @!UP4 USHF.R.U32.HI UR4, URZ, UR17, UR4 ;  /* 0x00000011ff04c299 */ /* 0x000fe20008011604 */
[----:B------:R-:W-:Y:S03]  /*50e0*/  @!UP4 UMOV UR7, UR11 ;  /* 0x0000000b0007cc82 */ /* 0x000fe60008000000 */
[----:B------:R-:W-:Y:S02]  /*50f0*/  @!UP4 USEL UR8, UR14, UR4, !UP0 ;  /* 0x000000040e08c287 */ /* 0x000fe4000c000000 */
[----:B------:R-:W-:Y:S05]  /*5100*/  @!UP4 UISETP.NE.AND UP0, UPT, UR18, 0x1, UPT ;  /* 0x000000011200c88c */ /* 0x000fea000bf05270 */
[----:B------:R-:W3:Y:S02]  /*5110*/  @!UP4 LDCU UR4, c[0x0][0xb20] ;  /* 0x00016400ff04c7ac */ /* 0x000ee40008000800 */
[----:B---3--:R-:W-:Y:S04]  /*5120*/  @!UP4 USHF.R.U32.HI UR7, URZ, UR4, UR7 ;  /* 0x00000004ff07c299 */ /* 0x008fe80008011607 */
[----:B------:R-:W-:Y:S04]  /*5130*/  @!UP4 USEL UR7, UR13, UR7, !UP0 ;  /* 0x000000070d07c287 */ /* 0x000fe8000c000000 */
[----:B------:R-:W-:Y:S02]  /*5140*/  @!UP4 UIADD3 UR4, UPT, UPT, -UR8, UR7, URZ ;  /* 0x000000070804c290 */ /* 0x000fe4000fffe1ff */
[----:B------:R-:W-:Y:S02]  /*5150*/  @!UP4 UIADD3 UR7, UPT, UPT, UR8, -UR7, URZ ;  /* 0x800000070807c290 */ /* 0x000fe4000fffe0ff */
[----:B------:R-:W-:Y:S02]  /*5160*/  @!UP4 UIMAD UR14, UR4, UR5, UR14 ;  /* 0x00000005040ec2a4 */ /* 0x000fe4000f8e020e */
[----:B------:R-:W-:Y:S01]  /*5170*/  @!UP4 UIMAD UR13, UR7, UR18, UR13 ;  /* 0x00000012070dc2a4 */ /* 0x000fe2000f8e020d */
[----:B------:R-:W-:Y:S11]  /*5180*/  BRA.U UP1, `(.L_x_96) ;  /* 0x0000000101107547 */ /* 0x000ff6000b800000 */
[----:B------:R-:W-:Y:S04]  /*5190*/  MOV R2, UR49 ;  /* 0x0000003100027c02 */ /* 0x000fe80008000f00 */
[----:B------:R-:W-:Y:S04]  /*51a0*/  SHF.L.U32 R2, R2, 0x1f, RZ ;  /* 0x0000001f02027819 */ /* 0x000fe800000006ff */
[----:B------:R-:W3:Y:S02]  /*51b0*/  SYNCS.PHASECHK.TRANS64.TRYWAIT P1, [UR6+0x188], R2 ;  /* 0x00018802ff0075a7 */ /* 0x000ee40008021106 */
[----:B---3--:R-:W-:Y:S05]  /*51c0*/  @!P1 BRA `(.L_x_97) ;  /* 0x0000003c00489947 */ /* 0x008fea0003800000 */
.L_x_96:
[----:B------:R-:W-:Y:S05]  /*51d0*/  BRA.U !UP6, `(.L_x_98) ;  /* 0x000000010e387547 */ /* 0x000fea000b800000 */
[----:B------:R-:W-:Y:S01]  /*51e0*/  UPLOP3.LUT UP3, UPT, UPT, UPT, UP5, 0x80, 0x8 ;  /* 0x000000000008789c */ /* 0x000fe20003f6f050 */
[----:B--2---:R-:W-:Y:S01]  /*51f0*/  HFMA2 R0, -RZ, RZ, 0, 5.9604644775390625e-08 ;  /* 0x00000001ff007431 */ /* 0x004fe200000001ff */
[----:B------:R-:W2:Y:S01]  /*5200*/  LDCU.64 UR8, c[0x0][0x358] ;  /* 0x00006b00ff0877ac */ /* 0x000ea20008000a00 */
[----:B------:R-:W-:Y:S03]  /*5210*/  IMAD.MOV.U32 R97, RZ, RZ, 0x1 ;  /* 0x00000001ff617424 */ /* 0x000fe600078e00ff */
[----:B------:R-:W-:Y:S05]  /*5220*/  PLOP3.LUT P1, PT, PT, PT, UP3, 0x80, 0x8 ;  /* 0x000000000008781c */ /* 0x000fea0003f2f038 */
[----:B------:R-:W3:Y:S01]  /*5230*/  @UP3 LDCU.64 UR4, c[0x0][0x888] ;  /* 0x00011100ff0437ac */ /* 0x000ee20008000a00 */
[----:B------:R-:W-:Y:S07]  /*5240*/  @UP3 UIMAD UR7, UR36, UR40, URZ ;  /* 0x00000028240732a4 */ /* 0x000fee000f8e02ff */
[----:B------:R-:W-:Y:S01]  /*5250*/  @!P1 PRMT R97, R0, 0x7610, R97 ;  /* 0x0000761000619816 */ /* 0x000fe20000000061 */
[----:B---3--:R-:W-:Y:S06]  /*5260*/  @UP3 UIMAD.WIDE UR4, UR7, 0x4, UR4 ;  /* 0x00000004070438a5 */ /* 0x008fec000f8e0204 */
[----:B-----5:R-:W-:Y:S01]  /*5270*/  IMAD.U32 R58, RZ, RZ, UR4 ;  /* 0x00000004ff3a7e24 */ /* 0x020fe2000f8e00ff */
[----:B------:R-:W-:Y:S04]  /*5280*/  MOV R59, UR5 ;  /* 0x00000005003b7c02 */ /* 0x000fe80008000f00 */
[----:B------:R-:W3:Y:S01]  /*5290*/  @!UP3 LDCU UR4, c[0x0][0x880] ;  /* 0x00011000ff04b7ac */ /* 0x000ee20008000800 */
[----:B--2---:R4:W5:Y:S02]  /*52a0*/  @P1 LDG.E R58, desc[UR8][R58.64] ;  /* 0x000000083a3a1981 */ /* 0x004964000c1e1900 */
[----:B---34-:R-:W-:Y:S07]  /*52b0*/  @!P1 IMAD.U32 R58, RZ, RZ, UR4 ;  /* 0x00000004ff3a9e24 */ /* 0x018fee000f8e00ff */
.L_x_98:
[----:B-----5:R-:W-:Y:S01]  /*52c0*/  @!P0 FSETP.EQ.AND P1, PT, R58, RZ, PT ;  /* 0x000000ff3a00820b */ /* 0x020fe20003f22000 */
[----:B------:R-:W-:Y:S01]  /*52d0*/  @!UPT UIADD3 URZ, UPT, UPT, URZ, URZ, URZ ;  /* 0x000000fffffff290 */ /* 0x000fe2000fffe0ff */
[----:B------:R-:W-:Y:S11]  /*52e0*/  @!P0 BRA `(.L_x_99) ;  /* 0x0000000000148947 */ /* 0x000ff60003800000 */
[----:B------:R-:W-:Y:S02]  /*52f0*/  LOP3.LUT P0, RZ, R97, 0xff, RZ, 0xc0, !PT ;  /* 0x000000ff61ff7812 */ /* 0x000fe4000780c0ff */
[----:B------:R-:W-:Y:S04]  /*5300*/  PLOP3.LUT P1, PT, PT, PT, UP3, 0x80, 0x8 ;  /* 0x000000000008781c */ /* 0x000fe80003f2f038 */
[----:B------:R-:W-:Y:S07]  /*5310*/  PLOP3.LUT P1, PT, P1, PT, PT, 0x8, 0x80 ;  /* 0x000000000080781c */ /* 0x000fee0000f2e170 */
[----:B------:R-:W-:Y:S11]  /*5320*/  @P0 FSETP.EQ.AND P1, PT, R58, RZ, PT ;  /* 0x000000ff3a00020b */ /* 0x000ff60003f22000 */
[----:B------:R-:W-:Y:S02]  /*5330*/  @!UPT UIADD3 URZ, UPT, UPT, URZ, URZ, URZ ;  /* 0x000000fffffff290 */ /* 0x000fe4000fffe0ff */
.L_x_99:
[----:B------:R-:W-:Y:S01]  /*5340*/  ULEA UR7, UR21, UR6, 0x3 ;  /* 0x0000000615077291 */ /* 0x000fe2000f8e18ff */
[----:B--2---:R-:W-:Y:S02]  /*5350*/  SHF.L.U32 R0, R11, 0x1f, RZ ;  /* 0x0000001f0b007819 */ /* 0x004fe400000006ff */
[----:B------:R-:W-:Y:S01]  /*5360*/  ELECT P0, URZ, PT ;  /* 0x0000000000ff782f */ /* 0x000fe20003800000 */
[----:B------:R-:W-:Y:S05]  /*5370*/  VIADD R10, R10, 0x1 ;  /* 0x000000010a0a7836 */ /* 0x000fea0000000000 */
[----:B------:R-:W2:Y:S02]  /*5380*/  SYNCS.PHASECHK.TRANS64.TRYWAIT P2, [UR7+0x170], R0 ;  /* 0x00017000ff0075a7 */ /* 0x000ea40008041107 */
[----:B--2---:R-:W-:Y:S05]  /*5390*/  @!P2 BRA `(.L_x_100) ;  /* 0x0000003800eca947 */ /* 0x004fea0003800000 */
.L_x_198:
[----:B------:R-:W-:Y:S01]  /*53a0*/  UIADD3 UR33, UPT, UPT, UR7, 0x160, URZ ;  /* 0x0000016007217890 */ /* 0x000fe2000fffe0ff */
[----:B------:R-:W-:Y:S01]  /*53b0*/  PLOP3.LUT P0, PT, P1, P0, PT, 0xf2, 0x2f ;  /* 0x00000000002f781c */ /* 0x000fe20000f01e72 */
[----:B------:R-:W-:Y:S01]  /*53c0*/  UMOV UR38, 0x0 ;  /* 0x0000000000267882 */ /* 0x000fe20000000000 */
[----:B------:R-:W-:Y:S01]  /*53d0*/  UMOV UR39, 0x10000000 ;  /* 0x1000000000277882 */ /* 0x000fe20000000000 */
[----:B------:R-:W-:Y:S01]  /*53e0*/  UMOV UR28, UR36 ;  /* 0x00000024001c7c82 */ /* 0x000fe20008000000 */
[----:B------:R-:W-:Y:S01]  /*53f0*/  UMOV UR12, UR36 ;  /* 0x00000024000c7c82 */ /* 0x000fe20008000000 */
[----:B------:R-:W-:Y:S01]  /*5400*/  UMOV UR20, UR36 ;  /* 0x0000002400147c82 */ /* 0x000fe20008000000 */
[----:B------:R-:W-:Y:S01]  /*5410*/  UMOV UR25, UR33 ;  /* 0x0000002100197c82 */ /* 0x000fe20008000000 */
[----:B------:R-:W-:Y:S01]  /*5420*/  UMOV UR9, UR33 ;  /* 0x0000002100097c82 */ /* 0x000fe20008000000 */
[----:B------:R-:W-:Y:S05]  /*5430*/  UMOV UR17, UR33 ;  /* 0x0000002100117c82 */ /* 0x000fea0008000000 */
[----:B--2---:R-:W-:Y:S01]  /*5440*/  @!P0 IADD3 R2, P1, PT, R12, 0x580, RZ ;  /* 0x000005800c028810 */ /* 0x004fe20007f3e0ff */
[----:B------:R-:W-:Y:S01]  /*5450*/  VOTEU.ALL UP1, P0 ;  /* 0x0000000000ff7886 */ /* 0x000fe20000020000 */
[----:B------:R-:W-:Y:S02]  /*5460*/  VOTEU.ALL UP0, P0 ;  /* 0x0000000000ff7886 */ /* 0x000fe40000000000 */
[----:B------:R-:W-:Y:S01]  /*5470*/  @!P0 R2UR UR5, R2 ;  /* 0x00000000020582ca */ /* 0x000fe200000e0000 */
[----:B------:R-:W-:Y:S01]  /*5480*/  @!P0 IMAD.X R0, RZ, RZ, R13, P1 ;  /* 0x000000ffff008224 */ /* 0x000fe200008e060d */
[----:B------:R-:W-:Y:S01]  /*5490*/  ISETP.NE.AND P1, PT, R10, 0x2, PT ;  /* 0x000000020a00780c */ /* 0x000fe20003f25270 */
[----:B------:R-:W-:Y:S02]  /*54a0*/  @!UP0 USHF.L.U32 UR35, UR47, 0x6, URZ ;  /* 0x000000062f238899 */ /* 0x000fe400080006ff */
[----:B------:R-:W-:Y:S01]  /*54b0*/  @!UP0 UIMAD UR34, UR48, 0x50, URZ ;  /* 0x00000050302288a4 */ /* 0x000fe2000f8e02ff */
[----:B------:R-:W-:Y:S01]  /*54c0*/  @!P0 R2UR UR4, R0 ;  /* 0x00000000000482ca */ /* 0x000fe200000e0000 */
[----:B------:R-:W-:Y:S01]  /*54d0*/  UIADD3 UR48, UPT, UPT, UR13, UR58, URZ ;  /* 0x0000003a0d307290 */ /* 0x000fe2000fffe0ff */
[----:B------:R-:W-:Y:S01]  /*54e0*/  SEL R0, RZ, 0x1, P1 ;  /* 0x00000001ff007807 */ /* 0x000fe20000800000 */
[----:B------:R-:W-:Y:S01]  /*54f0*/  @!UP0 UIADD3 UR26, UPT, UPT, UR34, 0x10, URZ ;  /* 0x00000010221a8890 */ /* 0x000fe2000fffe0ff */
[----:B------:R-:W-:Y:S01]  /*5500*/  SEL R10, R10, RZ, P1 ;  /* 0x000000ff0a0a7207 */ /* 0x000fe20000800000 */
[----:B------:R-:W-:Y:S01]  /*5510*/  @!UP0 UIADD3 UR10, UPT, UPT, UR34, 0x20, URZ ;  /* 0x00000020220a8890 */ /* 0x000fe2000fffe0ff */
[----:B------:R-:W-:Y:S01]  /*5520*/  LOP3.LUT R9, R9, R0, RZ, 0x3c, !PT ;  /* 0x0000000009097212 */ /* 0x000fe200078e3cff */
[----:B------:R-:W-:Y:S01]  /*5530*/  IMAD.U32 R2, RZ, RZ, UR5 ;  /* 0x00000005ff027e24 */ /* 0x000fe2000f8e00ff */
[----:B------:R-:W-:Y:S01]  /*5540*/  UMOV UR27, UR35 ;  /* 0x00000023001b7c82 */ /* 0x000fe20008000000 */
[----:B------:R-:W-:Y:S01]  /*5550*/  UMOV UR11, UR35 ;  /* 0x00000023000b7c82 */ /* 0x000fe20008000000 */
[----:B------:R-:W-:Y:S02]  /*5560*/  @!UP0 UIADD3 UR18, UPT, UPT, UR34, 0x30, URZ ;  /* 0x0000003022128890 */ /* 0x000fe4000fffe0ff */
[----:B------:R-:W-:Y:S01]  /*5570*/  @!P0 R2UR UR30, R2 ;  /* 0x00000000021e82ca */ /* 0x000fe200000e0000 */
[----:B------:R-:W-:Y:S01]  /*5580*/  IMAD.U32 R3, RZ, RZ, UR4 ;  /* 0x00000004ff037e24 */ /* 0x000fe2000f8e00ff */
[----:B------:R-:W-:Y:S01]  /*5590*/  @!UP0 UIMAD UR4, UR21, 0x2800, UR6 ;  /* 0x00002800150488a4 */ /* 0x000fe2000f8e0206 */
[----:B------:R-:W-:Y:S01]  /*55a0*/  UMOV UR19, UR35 ;  /* 0x0000002300137c82 */ /* 0x000fe20008000000 */
[----:B------:R-:W-:Y:S02]  /*55b0*/  UIADD3 UR47, UPT, UPT, UR14, UR59, URZ ;  /* 0x0000003b0e2f7290 */ /* 0x000fe4000fffe0ff */
[----:B------:R-:W-:Y:S01]  /*55c0*/  @!P0 R2UR UR31, R3 ;  /* 0x00000000031f82ca */ /* 0x000fe200000e0000 */
[----:B------:R-:W-:Y:S02]  /*55d0*/  @!UP0 UIADD3 UR32, UPT, UPT, UR4, 0x300, URZ ;  /* 0x0000030004208890 */ /* 0x000fe4000fffe0ff */
[----:B------:R-:W-:Y:S02]  /*55e0*/  @!UP0 UIADD3 UR24, UPT, UPT, UR4, 0xb00, URZ ;  /* 0x00000b0004188890 */ /* 0x000fe4000fffe0ff */
[----:B------:R-:W-:Y:S02]  /*55f0*/  @!UP0 UIADD3 UR8, UPT, UPT, UR4, 0x1300, URZ ;  /* 0x0000130004088890 */ /* 0x000fe4000fffe0ff */
[----:B------:R-:W-:Y:S06]  /*5600*/  @!UP0 UIADD3 UR16, UPT, UPT, UR4, 0x1b00, URZ ;  /* 0x00001b0004108890 */ /* 0x000fec000fffe0ff */
[----:B------:R2:W-:Y:S01]  /*5610*/  @!UP1 UTMALDG.3D [UR32], [UR30], desc[UR38] ;  /* 0x000026201e0095b4 */ /* 0x0005e20008011000 */
[----:B------:R-:W-:Y:S05]  /*5620*/  VOTEU.ALL UP1, P0 ;  /* 0x0000000000ff7886 */ /* 0x000fea0000020000 */
[----:B------:R-:W-:Y:S01]  /*5630*/  @!UP1 UTMALDG.3D [UR24], [UR30], desc[UR38] ;  /* 0x000026181e0095b4 */ /* 0x000fe20008011000 */
[----:B------:R-:W-:Y:S05]  /*5640*/  VOTEU.ALL UP1, P0 ;  /* 0x0000000000ff7886 */ /* 0x000fea0000020000 */
[----:B------:R3:W-:Y:S01]  /*5650*/  @!UP1 UTMALDG.3D [UR8], [UR30], desc[UR38] ;  /* 0x000026081e0095b4 */ /* 0x0007e20008011000 */
[----:B------:R-:W-:Y:S01]  /*5660*/  UPLOP3.LUT UP1, UPT, UPT, UPT, UPT, 0x80, 0x8 ;  /* 0x000000000008789c */ /* 0x000fe20003f2f070 */
[----:B--2---:R-:W-:Y:S01]  /*5670*/  UMOV UR36, UR29 ;  /* 0x0000001d00247c82 */ /* 0x004fe20008000000 */
[----:B---3--:R-:W-:Y:S02]  /*5680*/  @!UP0 UIADD3 UR10, UPT, UPT, UR34, 0x40, URZ ;  /* 0x00000040220a8890 */ /* 0x008fe4000fffe0ff */
[----:B------:R-:W-:Y:S01]  /*5690*/  @!UP0 UIADD3 UR8, UPT, UPT, UR4, 0x2300, URZ ;  /* 0x0000230004088890 */ /* 0x000fe2000fffe0ff */
[----:B------:R-:W-:Y:S01]  /*56a0*/  VOTEU.ALL UP0, P0 ;  /* 0x0000000000ff7886 */ /* 0x000fe20000000000 */
[----:B------:R-:W-:Y:S04]  /*56b0*/  UIADD3 UR4, UPT, UPT, UR21, 0x1, URZ ;  /* 0x0000000115047890 */ /* 0x000fe8000fffe0ff */
[----:B------:R2:W-:Y:S01]  /*56c0*/  @!UP0 UTMALDG.3D [UR16], [UR30], desc[UR38] ;  /* 0x000026101e0085b4 */ /* 0x0005e20008011000 */
[----:B------:R-:W-:Y:S04]  /*56d0*/  UISETP.NE.AND UP0, UPT, UR4, 0x2, UPT ;  /* 0x000000020400788c */ /* 0x000fe8000bf05270 */
[----:B------:R-:W-:Y:S02]  /*56e0*/  USEL UR5, URZ, 0x1, UP0 ;  /* 0x00000001ff057887 */ /* 0x000fe40008000000 */
[----:B------:R-:W-:Y:S02]  /*56f0*/  USEL UR21, UR4, URZ, UP0 ;  /* 0x000000ff04157287 */ /* 0x000fe40008000000 */
[----:B------:R-:W-:Y:S01]  /*5700*/  VOTEU.ALL UP0, P0 ;  /* 0x0000000000ff7886 */ /* 0x000fe20000000000 */
[----:B------:R-:W-:Y:S01]  /*5710*/  UPRMT UR4, UR44, 0x654, UR33 ;  /* 0x000006542c047896 */ /* 0x000fe20008000021 */
[----:B------:R-:W-:Y:S03]  /*5720*/  LOP3.LUT R11, R11, UR5, RZ, 0x3c, !PT ;  /* 0x000000050b0b7c12 */ /* 0x000fe6000f8e3cff */
[----:B------:R2:W-:Y:S01]  /*5730*/  @!UP0 UTMALDG.3D [UR8], [UR30], desc[UR38] ;  /* 0x000026081e0085b4 */ /* 0x0005e20008011000 */
[----:B------:R2:W-:Y:S04]  /*5740*/  @!P0 SYNCS.ARRIVE.TRANS64.RED.A0TR RZ, [UR7+0x160], R8 ;  /* 0x00016008ffff89a7 */ /* 0x0005e80008300407 */
[----:B------:R-:W-:Y:S01]  /*5750*/  SYNCS.ARRIVE.TRANS64.RED.A1T0 RZ, [UR4], RZ ;  /* 0x000000ffffff79a7 */ /* 0x000fe20008100404 */
[----:B------:R-:W-:Y:S05]  /*5760*/  BRA.U UP2, `(.L_x_101) ;  /* 0xfffffff102fc7547 */ /* 0x000fea000b83ffff */
[----:B------:R-:W-:Y:S01]  /*5770*/  UIADD3 UR6, UPT, UPT, UR6, 0x170, URZ ;  /* 0x0000017006067890 */ /* 0x000fe2000fffe0ff */
[----:B------:R-:W-:-:S03]  /*5780*/  SHF.L.U32 R2, R11, 0x1f, RZ ;  /* 0x0000001f0b027819 */ /* 0x000fc600000006ff */
[----:B------:R-:W-:-:S09]  /*5790*/  ULEA UR4, UR21, UR6, 0x3 ;  /* 0x0000000615047291 */ /* 0x000fd2000f8e18ff */
[----:B------:R-:W3:Y:S02]  /*57a0*/  SYNCS.PHASECHK.TRANS64.TRYWAIT P0, [UR4], R2 ;  /* 0x00000002ff0075a7 */ /* 0x000ee40008001104 */
[----:B---3--:R-:W-:Y:S05]  /*57b0*/  @!P0 BRA `(.L_x_102) ;  /* 0x0000003400fc8947 */ /* 0x008fea0003800000 */
.L_x_200:
[----:B------:R-:W-:-:S04]  /*57c0*/  UIADD3 UR4, UPT, UPT, UR21, 0x1, URZ ;  /* 0x0000000115047890 */ /* 0x000fc8000fffe0ff */
[----:B------:R-:W-:-:S04]  /*57d0*/  UISETP.NE.AND UP0, UPT, UR4, 0x2, UPT ;  /* 0x000000020400788c */ /* 0x000fc8000bf05270 */
[----:B------:R-:W-:Y:S02]  /*57e0*/  USEL UR5, URZ, 0x1, UP0 ;  /* 0x00000001ff057887 */ /* 0x000fe40008000000 */
[----:B------:R-:W-:-:S04]  /*57f0*/  USEL UR4, UR4, URZ, UP0 ;  /* 0x000000ff04047287 */ /* 0x000fc80008000000 */
[----:B------:R-:W-:Y:S01]  /*5800*/  ULEA UR4, UR4, UR6, 0x3 ;  /* 0x0000000604047291 */ /* 0x000fe2000f8e18ff */
[----:B---3--:R-:W-:-:S04]  /*5810*/  LOP3.LUT R2, R11, UR5, RZ, 0x3c, !PT ;  /* 0x000000050b027c12 */ /* 0x008fc8000f8e3cff */
[----:B------:R-:W-:Y:S01]  /*5820*/  SHF.L.U32 R2, R2, 0x1f, RZ ;  /* 0x0000001f02027819 */ /* 0x000fe200000006ff */
[----:B------:R-:W-:-:S07]  /*5830*/  IMAD.U32 R0, RZ, RZ, UR4 ;  /* 0x00000004ff007e24 */ /* 0x000fce000f8e00ff */
.L_x_103:
[----:B---3--:R3:W4:Y:S02]  /*5840*/  SYNCS.PHASECHK.TRANS64.TRYWAIT P0, [R0+URZ], R2 ;  /* 0x00000002000075a7 */ /* 0x00872400080011ff */
[----:B----4-:R-:W-:Y:S05]  /*5850*/  @!P0 NANOSLEEP.SYNCS 0x989680 ;  /* 0x009896800000895d */ /* 0x010fea0003900000 */
[----:B------:R-:W4:Y:S02]  /*5860*/  @!P0 SYNCS.PHASECHK.TRANS64 P0, [R0+URZ], R2 ;  /* 0x00000002000085a7 */ /* 0x000f2400080010ff */
[----:B-12-4-:R-:W-:Y:S05]  /*5870*/  @P0 EXIT ;  /* 0x000000000000094d */ /* 0x016fea0003800000 */
[----:B------:R-:W-:Y:S05]  /*5880*/  BRA `(.L_x_103) ;  /* 0xfffffffc00ec7947 */ /* 0x000fea000383ffff */
.L_x_93:
[----:B------:R-:W-:-:S06]  /*5890*/  UISETP.GE.AND UP0, UPT, UR20, 0x4, UPT ;  /* 0x000000041400788c */ /* 0x000fcc000bf06270 */
[----:B------:R-:W-:-:S13]  /*58a0*/  PLOP3.LUT P0, PT, PT, PT, UP0, 0x80, 0x8 ;  /* 0x000000000008781c */ /* 0x000fda0003f0f008 */
[----:B------:R-:W-:Y:S05]  /*58b0*/  @!P0 EXIT ;  /* 0x000000000000894d */ /* 0x000fea0003800000 */
[----:B------:R-:W-:Y:S01]  /*58c0*/  BAR.SYNC.DEFER_BLOCKING 0x6, 0xa0 ;  /* 0x0182800000007b1d */ /* 0x000fe20000010000 */
[C---:B------:R-:W-:Y:S01]  /*58d0*/  IMAD.SHL.U32 R96, R104.reuse, 0x8, RZ ;  /* 0x0000000868607824 */ /* 0x040fe200078e00ff */
[----:B------:R-:W-:Y:S01]  /*58e0*/  SHF.R.U32.HI R6, RZ, 0x1, R104 ;  /* 0x00000001ff067819 */ /* 0x000fe20000011668 */
[----:B------:R-:W-:Y:S01]  /*58f0*/  IMAD.SHL.U32 R2, R104, 0x10, RZ ;  /* 0x0000001068027824 */ /* 0x000fe200078e00ff */
[----:B------:R-:W-:Y:S01]  /*5900*/  CS2R R100, SRZ ;  /* 0x0000000000647805 */ /* 0x000fe2000001ff00 */
[----:B------:R-:W-:Y:S01]  /*5910*/  IMAD.MOV.U32 R103, RZ, RZ, 0x1 ;  /* 0x00000001ff677424 */ /* 0x000fe200078e00ff */
[----:B------:R-:W-:Y:S02]  /*5920*/  UMOV UR46, 0x400 ;  /* 0x00000400002e7882 */ /* 0x000fe40000000000 */
[----:B------:R-:W1:Y:S01]  /*5930*/  LDC.64 R92, c[0x0][0x888] ;  /* 0x00022200ff5c7b82 */ /* 0x000e620000000a00 */
[----:B------:R-:W-:Y:S01]  /*5940*/  ULEA UR46, UR44, UR46, 0x18 ;  /* 0x0000002e2c2e7291 */ /* 0x000fe2000f8ec0ff */
[----:B------:R-:W-:Y:S01]  /*5950*/  LOP3.LUT R96, R96, 0x300, RZ, 0xc0, !PT ;  /* 0x0000030060607812 */ /* 0x000fe200078ec0ff */
[----:B------:R-:W-:Y:S01]  /*5960*/  IMAD.MOV.U32 R56, RZ, RZ, RZ ;  /* 0x000000ffff387224 */ /* 0x000fe200078e00ff */
[----:B------:R-:W-:Y:S01]  /*5970*/  LOP3.LUT R3, R2, 0x40, RZ, 0xc0, !PT ;  /* 0x0000004002037812 */ /* 0x000fe200078ec0ff */
[----:B------:R-:W-:Y:S01]  /*5980*/  IMAD.MOV.U32 R102, RZ, RZ, RZ ;  /* 0x000000ffff667224 */ /* 0x000fe200078e00ff */
[----:B------:R-:W-:Y:S01]  /*5990*/  LOP3.LUT R96, R96, 0x30, R2, 0xf8, !PT ;  /* 0x0000003060607812 */ /* 0x000fe200078ef802 */
[----:B------:R-:W-:Y:S01]  /*59a0*/  IMAD.MOV.U32 R99, RZ, RZ, RZ ;  /* 0x000000ffff637224 */ /* 0x000fe200078e00ff */
[----:B------:R-:W2:Y:S01]  /*59b0*/  LDC.64 R94, c[0x0][0x890] ;  /* 0x00022400ff5e7b82 */ /* 0x000ea20000000a00 */
[----:B------:R-:W-:Y:S01]  /*59c0*/  LOP3.LUT R6, R3, 0x8, R6, 0xf8, !PT ;  /* 0x0000000803067812 */ /* 0x000fe200078ef806 */
[----:B------:R-:W-:Y:S01]  /*59d0*/  IMAD.SHL.U32 R3, R104, 0x2, RZ ;  /* 0x0000000268037824 */ /* 0x000fe200078e00ff */
[----:B------:R-:W-:Y:S01]  /*59e0*/  LOP3.LUT R96, R96, 0x80, R2, 0xf8, !PT ;  /* 0x0000008060607812 */ /* 0x000fe200078ef802 */
[C---:B------:R-:W-:Y:S01]  /*59f0*/  IMAD.U32 R2, R104.reuse, 0x10000, RZ ;  /* 0x0001000068027824 */ /* 0x040fe200078e00ff */
[----:B------:R-:W-:Y:S01]  /*5a00*/  LOP3.LUT R104, R104, 0x60, RZ, 0xc0, !PT ;  /* 0x0000006068687812 */ /* 0x000fe200078ec0ff */
[----:B------:R-:W3:Y:S01]  /*5a10*/  LDCU UR51, c[0x0][0x370] ;  /* 0x00006e00ff3377ac */ /* 0x000ee20008000800 */
[----:B------:R-:W-:Y:S01]  /*5a20*/  LOP3.LUT R3, R6, 0x8, R3, 0x78, !PT ;  /* 0x0000000806037812 */ /* 0x000fe200078e7803 */
[----:B------:R-:W4:Y:S01]  /*5a30*/  LDC.64 R90, c[0x0][0x8b0] ;  /* 0x00022c00ff5a7b82 */ /* 0x000f220000000a00 */
[----:B------:R-:W3:Y:S01]  /*5a40*/  LDS R0, [UR46+0x240] ;  /* 0x0002402eff007984 */ /* 0x000ee20008000800 */
[----:B------:R-:W-:Y:S01]  /*5a50*/  LOP3.LUT R2, R2, 0x600000, RZ, 0xc0, !PT ;  /* 0x0060000002027812 */ /* 0x000fe200078ec0ff */
[----:B------:R-:W1:Y:S01]  /*5a60*/  LDCU UR43, c[0x0][0xb0c] ;  /* 0x00016180ff2b77ac */ /* 0x000e620008000800 */
[----:B------:R-:W-:Y:S01]  /*5a70*/  LOP3.LUT R96, R96, R3, RZ, 0xfc, !PT ;  /* 0x0000000360607212 */ /* 0x000fe200078efcff */
[----:B------:R-:W1:Y:S03]  /*5a80*/  LDCU UR39, c[0x0][0xb30] ;  /* 0x00016600ff2777ac */ /* 0x000e660008000800 */
[----:B------:R-:W1:Y:S01]  /*5a90*/  LDC.64 R88, c[0x0][0x8a8] ;  /* 0x00022a00ff587b82 */ /* 0x000e620000000a00 */
[----:B------:R-:W1:Y:S01]  /*5aa0*/  LDCU.64 UR60, c[0x0][0x888] ;  /* 0x00011100ff3c77ac */ /* 0x000e620008000a00 */
[----:B------:R-:W1:Y:S01]  /*5ab0*/  LDCU.64 UR40, c[0x0][0xb28] ;  /* 0x00016500ff2877ac */ /* 0x000e620008000a00 */
[----:B------:R-:W1:Y:S01]  /*5ac0*/  LDCU.128 UR52, c[0x0][0xb10] ;  /* 0x00016200ff3477ac */ /* 0x000e620008000c00 */
[----:B------:R-:W1:Y:S01]  /*5ad0*/  LDCU UR50, c[0x0][0x374] ;  /* 0x00006e80ff3277ac */ /* 0x000e620008000800 */
[----:B------:R-:W-:Y:S01]  /*5ae0*/  UIADD3 UR62, UPT, UPT, UR46, 0x300, URZ ;  /* 0x000003002e3e7890 */ /* 0x000fe2000fffe0ff */
[----:B------:R-:W-:Y:S01]  /*5af0*/  UMOV UR45, URZ ;  /* 0x000000ff002d7c82 */ /* 0x000fe20008000000 */
[----:B------:R-:W-:Y:S01]  /*5b00*/  UMOV UR49, URZ ;  /* 0x000000ff00317c82 */ /* 0x000fe20008000000 */
[----:B--23--:R-:W-:-:S09]  /*5b10*/  IMAD.IADD R2, R0, 0x1, R2 ;  /* 0x0000000100027824 */ /* 0x00cfd200078e0202 */
.L_x_127:
[----:B------:R-:W-:Y:S02]  /*5b20*/  LEA R8, R99, UR46, 0x3 ;  /* 0x0000002e63087c11 */ /* 0x000fe4000f8e18ff */
[----:B------:R-:W-:Y:S02]  /*5b30*/  SHF.L.U32 R0, R101, 0x1f, RZ ;  /* 0x0000001f65007819 */ /* 0x000fe400000006ff */
[----:B------:R-:W-:Y:S02]  /*5b40*/  LEA R4, R99, UR46, 0x4 ;  /* 0x0000002e63047c11 */ /* 0x000fe4000f8e20ff */
[----:B------:R-:W2:Y:S02]  /*5b50*/  SYNCS.PHASECHK.TRANS64.TRYWAIT P0, [R8+URZ+0x190], R0 ;  /* 0x00019000080075a7 */ /* 0x000ea400080011ff */
[----:B--2---:R-:W-:Y:S05]  /*5b60*/  @!P0 BRA `(.L_x_104) ;  /* 0x0000003400288947 */ /* 0x004fea0003800000 */
.L_x_201:
[----:B------:R-:W3:Y:S01]  /*5b70*/  LDS.128 R4, [R4+0x220] ;  /* 0x0002200004047984 */ /* 0x000ee20000000c00 */
[----:B------:R-:W-:Y:S01]  /*5b80*/  UISETP.GE.AND UP0, UPT, UR42, 0x1, UPT ;  /* 0x000000012a00788c */ /* 0x000fe2000bf06270 */
[----:B------:R-:W-:Y:S01]  /*5b90*/  @!PT LDS RZ, [RZ] ;  /* 0x00000000fffff984 */ /* 0x000fe20000000800 */
[----:B------:R-:W-:Y:S01]  /*5ba0*/  @!PT LDS RZ, [RZ] ;  /* 0x00000000fffff984 */ /* 0x000fe20000000800 */
[----:B------:R-:W-:Y:S01]  /*5bb0*/  @!PT LDS RZ, [RZ] ;  /* 0x00000000fffff984 */ /* 0x000fe20000000800 */
[----:B------:R-:W-:Y:S01]  /*5bc0*/  @!PT LDS RZ, [RZ] ;  /* 0x00000000fffff984 */ /* 0x000fe20000000800 */
[----:B------:R1:W-:Y:S06]  /*5bd0*/  MEMBAR.ALL.CTA ;  /* 0x0000000000007992 */ /* 0x0003ec0000008000 */
[----:B-1----:R-:W1:Y:S01]  /*5be0*/  FENCE.VIEW.ASYNC.S ;  /* 0x00000000000073c6 */ /* 0x002e620000000000 */
[----:B---3--:R-:W-:Y:S11]  /*5bf0*/  LOP3.LUT P0, RZ, R6, 0x1, RZ, 0xc0, !PT ;  /* 0x0000000106ff7812 */ /* 0x008ff6000780c0ff */
[----:B------:R-:W-:Y:S02]  /*5c00*/  @!UPT UIADD3 URZ, UPT, UPT, URZ, URZ, URZ ;  /* 0x000000fffffff290 */ /* 0x000fe4000fffe0ff */
[----:B-1----:R-:W-:Y:S01]  /*5c10*/  VOTEU.ANY UP1, P0 ;  /* 0x0000000000ff7886 */ /* 0x002fe20000020100 */
[----:B------:R-:W-:Y:S01]  /*5c20*/  PLOP3.LUT P0, PT, PT, PT, UP1, 0x80, 0x8 ;  /* 0x000000000008781c */ /* 0x000fe20003f0f018 */
[----:B------:R-:W-:Y:S11]  /*5c30*/  UP2UR UR56, UPR, URZ, 0x2 ;  /* 0x00000002ff387883 */ /* 0x000ff60008000000 */
[----:B------:R-:W-:Y:S01]  /*5c40*/  @!UPT UIADD3 URZ, UPT, UPT, URZ, URZ, URZ ;  /* 0x000000fffffff290 */ /* 0x000fe2000fffe0ff */
        /* <DEDUP_REMOVED lines=13> */
[----:B------:R-:W2:Y:S01]  /*5d20*/  LDCU UR12, c[0x0][0xb20] ;  /* 0x00016400ff0c77ac */ /* 0x000ea20008000800 */
[----:B------:R-:W-:Y:S02]  /*5d30*/  UIMAD.WIDE.U32 UR4, UR50, UR55, URZ ;  /* 0x00000037320472a5 */ /* 0x000fe4000f8e00ff */
[----:B------:R-:W-:Y:S02]  /*5d40*/  UIMAD.WIDE.U32 UR6, UR51, UR52, URZ ;  /* 0x00000034330672a5 */ /* 0x000fe4000f8e00ff */
[----:B------:R-:W-:Y:S02]  /*5d50*/  UISETP.NE.AND UP0, UPT, UR54, 0x1, UPT ;  /* 0x000000013600788c */ /* 0x000fe4000bf05270 */
[----:B------:R-:W-:Y:S02]  /*5d60*/  UIMAD.WIDE.U32 UR8, UR37, UR55, URZ ;  /* 0x00000037250872a5 */ /* 0x000fe4000f8e00ff */
[----:B------:R-:W-:Y:S02]  /*5d70*/  UIMAD.WIDE.U32 UR10, UR38, UR52, URZ ;  /* 0x00000034260a72a5 */ /* 0x000fe4000f8e00ff */
[----:B------:R-:W-:Y:S02]  /*5d80*/  UISETP.NE.AND UP1, UPT, UR43, 0x1, UPT ;  /* 0x000000012b00788c */ /* 0x000fe4000bf25270 */
[----:B------:R-:W-:Y:S01]  /*5d90*/  UISETP.NE.AND UP2, UPT, UR42, 0x1, UPT ;  /* 0x000000012a00788c */ /* 0x000fe2000bf45270 */
[----:B------:R-:W-:Y:S02]  /*5da0*/  UMOV UR4, UR5 ;  /* 0x0000000500047c82 */ /* 0x000fe40008000000 */
[----:B--2---:R-:W-:Y:S03]  /*5db0*/  USHF.R.U32.HI UR5, URZ, UR12, UR4 ;  /* 0x0000000cff057299 */ /* 0x004fe60008011604 */
[----:B------:R-:W-:Y:S02]  /*5dc0*/  UMOV UR4, UR7 ;  /* 0x0000000700047c82 */ /* 0x000fe40008000000 */
[----:B------:R-:W-:Y:S02]  /*5dd0*/  USHF.R.U32.HI UR7, URZ, UR53, UR4 ;  /* 0x00000035ff077299 */ /* 0x000fe40008011604 */
[----:B------:R-:W-:Y:S02]  /*5de0*/  USEL UR4, UR50, UR5, !UP0 ;  /* 0x0000000532047287 */ /* 0x000fe4000c000000 */
[----:B------:R-:W-:Y:S01]  /*5df0*/  USEL UR7, UR51, UR7, !UP1 ;  /* 0x0000000733077287 */ /* 0x000fe2000c800000 */
[----:B------:R-:W-:Y:S01]  /*5e00*/  UMOV UR5, UR9 ;  /* 0x0000000900057c82 */ /* 0x000fe20008000000 */
[----:B------:R-:W-:Y:S02]  /*5e10*/  UIMAD.WIDE.U32 UR8, UR4, UR40, URZ ;  /* 0x00000028040872a5 */ /* 0x000fe4000f8e00ff */
[----:B------:R-:W-:Y:S03]  /*5e20*/  USHF.R.U32.HI UR6, URZ, UR12, UR5 ;  /* 0x0000000cff067299 */ /* 0x000fe60008011605 */
[----:B------:R-:W-:Y:S01]  /*5e30*/  UMOV UR5, UR11 ;  /* 0x0000000b00057c82 */ /* 0x000fe20008000000 */
[----:B------:R-:W-:Y:S02]  /*5e40*/  UIMAD.WIDE.U32 UR10, UR7, UR40, URZ ;  /* 0x00000028070a72a5 */ /* 0x000fe4000f8e00ff */
[----:B------:R-:W-:Y:S02]  /*5e50*/  USHF.R.U32.HI UR12, URZ, UR53, UR5 ;  /* 0x00000035ff0c7299 */ /* 0x000fe40008011605 */
[----:B------:R-:W-:Y:S01]  /*5e60*/  USEL UR6, UR37, UR6, !UP0 ;  /* 0x0000000625067287 */ /* 0x000fe2000c000000 */
[----:B------:R-:W-:Y:S02]  /*5e70*/  UMOV UR5, UR9 ;  /* 0x0000000900057c82 */ /* 0x000fe40008000000 */
[----:B------:R-:W-:Y:S01]  /*5e80*/  UMOV UR10, UR11 ;  /* 0x0000000b000a7c82 */ /* 0x000fe20008000000 */
[----:B------:R-:W-:Y:S02]  /*5e90*/  @UP2 USHF.R.U32.HI UR4, URZ, UR41, UR5 ;  /* 0x00000029ff042299 */ /* 0x000fe40008011605 */
[----:B------:R-:W-:Y:S02]  /*5ea0*/  @UP2 USHF.R.U32.HI UR7, URZ, UR41, UR10 ;  /* 0x00000029ff072299 */ /* 0x000fe4000801160a */
[----:B------:R-:W-:Y:S02]  /*5eb0*/  UIMAD UR4, UR42, UR4, URZ ;  /* 0x000000042a0472a4 */ /* 0x000fe4000f8e02ff */
[----:B------:R-:W-:Y:S02]  /*5ec0*/  UIMAD.WIDE.U32 UR10, UR6, UR40, URZ ;  /* 0x00000028060a72a5 */ /* 0x000fe4000f8e00ff */
[----:B------:R-:W-:Y:S02]  /*5ed0*/  USEL UR5, UR38, UR12, !UP1 ;  /* 0x0000000c26057287 */ /* 0x000fe4000c800000 */
[----:B------:R-:W-:Y:S02]  /*5ee0*/  UIMAD UR8, UR42, UR7, URZ ;  /* 0x000000072a0872a4 */ /* 0x000fe4000f8e02ff */
[----:B------:R-:W-:Y:S03]  /*5ef0*/  UISETP.GE.AND UP0, UPT, UR6, UR4, UPT ;  /* 0x000000040600728c */ /* 0x000fe6000bf06270 */
[----:B------:R-:W-:Y:S01]  /*5f00*/  UMOV UR4, UR11 ;  /* 0x0000000b00047c82 */ /* 0x000fe20008000000 */
[----:B------:R-:W-:Y:S02]  /*5f10*/  UISETP.GE.OR UP0, UPT, UR5, UR8, UP0 ;  /* 0x000000080500728c */ /* 0x000fe40008706670 */
[----:B------:R-:W-:Y:S02]  /*5f20*/  USHF.R.U32.HI UR4, URZ, UR41, UR4 ;  /* 0x00000029ff047299 */ /* 0x000fe40008011604 */
[----:B------:R-:W-:Y:S02]  /*5f30*/  UIMAD.WIDE.U32 UR8, UR5, UR40, URZ ;  /* 0x00000028050872a5 */ /* 0x000fe4000f8e00ff */
[----:B------:R-:W-:Y:S02]  /*5f40*/  USEL UR11, UR6, UR4, !UP2 ;  /* 0x00000004060b7287 */ /* 0x000fe4000d000000 */
[----:B------:R-:W-:Y:S02]  /*5f50*/  UIADD3 UR8, UPT, UPT, -UR5, URZ, URZ ;  /* 0x000000ff05087290 */ /* 0x000fe4000fffe1ff */
[----:B------:R-:W-:Y:S01]  /*5f60*/  UIADD3 UR10, UPT, UPT, -UR11, URZ, URZ ;  /* 0x000000ff0b0a7290 */ /* 0x000fe2000fffe1ff */
[----:B------:R-:W-:Y:S01]  /*5f70*/  @!UP0 UMOV UR4, UR9 ;  /* 0x0000000900048c82 */ /* 0x000fe20008000000 */
[----:B------:R-:W-:Y:S02]  /*5f80*/  UIADD3 UR9, UPT, UPT, -UR6, URZ, URZ ;  /* 0x000000ff06097290 */ /* 0x000fe4000fffe1ff */
[----:B------:R-:W-:Y:S02]  /*5f90*/  @!UP0 USHF.R.U32.HI UR4, URZ, UR41, UR4 ;  /* 0x00000029ff048299 */ /* 0x000fe40008011604 */
[----:B------:R-:W-:Y:S02]  /*5fa0*/  UIMAD UR10, UR42, UR10, UR6 ;  /* 0x0000000a2a0a72a4 */ /* 0x000fe4000f8e0206 */
[----:B------:R-:W-:Y:S04]  /*5fb0*/  @!UP0 USEL UR4, UR5, UR4, !UP2 ;  /* 0x0000000405048287 */ /* 0x000fe8000d000000 */
[----:B------:R-:W-:Y:S02]  /*5fc0*/  @!UP0 UIMAD UR10, UR7, UR10, UR4 ;  /* 0x0000000a070a82a4 */ /* 0x000fe4000f8e0204 */
[----:B------:R-:W-:Y:S02]  /*5fd0*/  @!UP0 UIADD3 UR11, UPT, UPT, UR11, -UR4, URZ ;  /* 0x800000040b0b8290 */ /* 0x000fe4000fffe0ff */
[----:B------:R-:W-:Y:S02]  /*5fe0*/  UIMAD UR7, UR43, UR8, UR38 ;  /* 0x000000082b0772a4 */ /* 0x000fe4000f8e0226 */
[----:B------:R-:W-:Y:S02]  /*5ff0*/  @!UP0 UIMAD UR6, UR11, UR42, UR5 ;  /* 0x0000002a0b0682a4 */ /* 0x000fe4000f8e0205 */
[----:B------:R-:W-:Y:S01]  /*6000*/  UIMAD UR4, UR54, UR9, UR37 ;  /* 0x00000009360472a4 */ /* 0x000fe2000f8e0225 */
[----:B------:R-:W-:Y:S02]  /*6010*/  @!UP0 UMOV UR5, UR10 ;  /* 0x0000000a00058c82 */ /* 0x000fe40008000000 */
[----:B------:R-:W-:Y:S02]  /*6020*/  UIMAD UR38, UR5, UR43, UR7 ;  /* 0x0000002b052672a4 */ /* 0x000fe4000f8e0207 */
[----:B------:R-:W-:Y:S11]  /*6030*/  UIMAD UR37, UR6, UR54, UR4 ;  /* 0x00000036062572a4 */ /* 0x000ff6000f8e0204 */
[----:B------:R-:W-:Y:S01]  /*6040*/  @!UPT UIADD3 URZ, UPT, UPT, URZ, URZ, URZ ;  /* 0x000000fffffff290 */ /* 0x000fe2000fffe0ff */
.L_x_105:
[----:B------:R-:W-:Y:S01]  /*6050*/  UISETP.NE.AND UP0, UPT, UR39, 0x1, UPT ;  /* 0x000000012700788c */ /* 0x000fe2000bf05270 */
[----:B------:R-:W-:Y:S10]  /*6060*/  IADD3 R99, PT, PT, R99, 0x1, RZ ;  /* 0x0000000163637810 */ /* 0x000ff40007ffe0ff */
[----:B------:R-:W2:Y:S01]  /*6070*/  @!UP0 LDCU.128 UR12, c[0x0][0xb10] ;  /* 0x00016200ff0c87ac */ /* 0x000ea20008000c00 */
[----:B------:R-:W3:Y:S01]  /*6080*/  @!UP0 LDCU UR5, c[0x0][0xb0c] ;  /* 0x00016180ff0587ac */ /* 0x000ee20008000800 */
[----:B------:R-:W4:Y:S01]  /*6090*/  @!UP0 LDCU UR10, c[0x0][0xb20] ;  /* 0x00016400ff0a87ac */ /* 0x000f220008000800 */
[----:B--2---:R-:W-:Y:S02]  /*60a0*/  UIMAD.WIDE.U32 UR8, UR38, UR12, URZ ;  /* 0x0000000c260872a5 */ /* 0x004fe4000f8e00ff */
[----:B------:R-:W-:Y:S02]  /*60b0*/  UIMAD.WIDE.U32 UR6, UR37, UR15, URZ ;  /* 0x0000000f250672a5 */ /* 0x000fe4000f8e00ff */
[----:B------:R-:W-:Y:S03]  /*60c0*/  @!UP0 UISETP.NE.AND UP1, UPT, UR14, 0x1, UPT ;  /* 0x000000010e00888c */ /* 0x000fe6000bf25270 */
[----:B------:R-:W-:Y:S01]  /*60d0*/  @!UP0 UMOV UR4, UR9 ;  /* 0x0000000900048c82 */ /* 0x000fe20008000000 */
[----:B---3--:R-:W-:Y:S02]  /*60e0*/  @!UP0 UISETP.NE.AND UP2, UPT, UR5, 0x1, UPT ;  /* 0x000000010500888c */ /* 0x008fe4000bf45270 */
[----:B------:R-:W-:Y:S01]  /*60f0*/  @!UP0 USHF.R.U32.HI UR4, URZ, UR13, UR4 ;  /* 0x0000000dff048299 */ /* 0x000fe20008011604 */
[----:B------:R-:W-:Y:S02]  /*6100*/  @!UP0 UMOV UR6, UR7 ;  /* 0x0000000700068c82 */ /* 0x000fe40008000000 */
[----:B----4-:R-:W-:Y:S02]  /*6110*/  @!UP0 USHF.R.U32.HI UR6, URZ, UR10, UR6 ;  /* 0x0000000aff068299 */ /* 0x010fe40008011606 */
[----:B------:R-:W-:Y:S02]  /*6120*/  @!UP0 USEL UR7, UR38, UR4, !UP2 ;  /* 0x0000000426078287 */ /* 0x000fe4000d000000 */
[----:B------:R-:W-:Y:S04]  /*6130*/  @!UP0 USEL UR6, UR37, UR6, !UP1 ;  /* 0x0000000625068287 */ /* 0x000fe8000c800000 */
[----:B------:R-:W-:Y:S02]  /*6140*/  @!UP0 UIADD3 UR4, UPT, UPT, -UR7, UR6, URZ ;  /* 0x0000000607048290 */ /* 0x000fe4000fffe1ff */
[----:B------:R-:W-:Y:S02]  /*6150*/  @!UP0 UIADD3 UR6, UPT, UPT, UR7, -UR6, URZ ;  /* 0x8000000607068290 */ /* 0x000fe4000fffe0ff */
[----:B------:R-:W-:Y:S02]  /*6160*/  @!UP0 UIMAD UR38, UR4, UR5, UR38 ;  /* 0x00000005042682a4 */ /* 0x000fe4000f8e0226 */
[----:B------:R-:W-:Y:S02]  /*6170*/  @!UP0 UIMAD UR37, UR6, UR14, UR37 ;  /* 0x0000000e062582a4 */ /* 0x000fe4000f8e0225 */
[----:B------:R-:W-:Y:S09]  /*6180*/  ULOP3.LUT UP0, URZ, UR62, 0x90, URZ, 0xc0, !UPT ;  /* 0x000000903eff7892 */ /* 0x000ff2000f80c0ff */
[----:B------:R-:W-:Y:S05]  /*6190*/  BRA.U !UP0, `(.L_x_106) ;  /* 0x00000001087c7547 */ /* 0x000fea000b800000 */
[----:B------:R-:W2:Y:S01]  /*61a0*/  LDCU.64 UR8, c[0x4][0x80] ;  /* 0x01001000ff0877ac */ /* 0x000ea20008000a00 */
[----:B------:R-:W-:Y:S01]  /*61b0*/  MOV R16, 0x0 ;  /* 0x0000000000107802 */ /* 0x000fe20000000f00 */
[----:B------:R-:W-:Y:S02]  /*61c0*/  HFMA2 R12, -RZ, RZ, 0, 5.9604644775390625e-08 ;  /* 0x00000001ff0c7431 */ /* 0x000fe400000001ff */
[----:B------:R-:W-:Y:S01]  /*61d0*/  IMAD.MOV.U32 R8, RZ, RZ, 0x70 ;  /* 0x00000070ff087424 */ /* 0x000fe200078e00ff */
[----:B------:R3:W4:Y:S01]  /*61e0*/  LDC.64 R14, c[0x4][R16] ;  /* 0x01000000100e7b82 */ /* 0x0007220000000a00 */
[----:B------:R-:W1:Y:S01]  /*61f0*/  LDCU.64 UR6, c[0x4][0x88] ;  /* 0x01001100ff0677ac */ /* 0x000e620008000a00 */
[----:B------:R-:W-:Y:S01]  /*6200*/  IMAD.MOV.U32 R13, RZ, RZ, RZ ;  /* 0x000000ffff0d7224 */ /* 0x000fe200078e00ff */
[----:B------:R-:W1:Y:S01]  /*6210*/  LDCU.64 UR4, c[0x4][0x8] ;  /* 0x01000100ff0477ac */ /* 0x000e620008000a00 */
[----:B--2---:R-:W-:Y:S01]  /*6220*/  MOV R5, UR9 ;  /* 0x0000000900057c02 */ /* 0x004fe20008000f00 */
[----:B------:R-:W-:Y:S01]  /*6230*/  IMAD.U32 R4, RZ, RZ, UR8 ;  /* 0x00000008ff047e24 */ /* 0x000fe2000f8e00ff */
[----:B-1----:R-:W-:Y:S01]  /*6240*/  MOV R7, UR7 ;  /* 0x0000000700077c02 */ /* 0x002fe20008000f00 */
[----:B------:R-:W-:Y:S01]  /*6250*/  IMAD.U32 R6, RZ, RZ, UR6 ;  /* 0x00000006ff067e24 */ /* 0x000fe2000f8e00ff */
[----:B------:R-:W-:Y:S01]  /*6260*/  MOV R11, UR5 ;  /* 0x00000005000b7c02 */ /* 0x000fe20008000f00 */
[----:B------:R-:W-:Y:S02]  /*6270*/  IMAD.U32 R10, RZ, RZ, UR4 ;  /* 0x00000004ff0a7e24 */ /* 0x000fe4000f8e00ff */
[----:B------:R-:W-:Y:S07]  /*6280*/  LEPC R20, `(.L_x_107) ;  /* 0x000000001014794e */ /* 0x000fee0000000000 */
[----:B---345:R-:W-:Y:S05]  /*6290*/  CALL.ABS.NOINC R14 ;  /* 0x000000000e007343 */ /* 0x038fea0003c00000 */
.L_x_107:
[----:B------:R-:W1:Y:S01]  /*62a0*/  LDCU.64 UR8, c[0x4][0x80] ;  /* 0x01001000ff0877ac */ /* 0x000e620008000a00 */
[----:B------:R-:W2:Y:S01]  /*62b0*/  LDC.64 R16, c[0x4][R16] ;  /* 0x0100000010107b82 */ /* 0x000ea20000000a00 */
[----:B------:R-:W-:Y:S02]  /*62c0*/  HFMA2 R12, -RZ, RZ, 0, 5.9604644775390625e-08 ;  /* 0x00000001ff0c7431 */ /* 0x000fe400000001ff */
[----:B------:R-:W-:Y:S02]  /*62d0*/  IMAD.MOV.U32 R8, RZ, RZ, 0x70 ;  /* 0x00000070ff087424 */ /* 0x000fe400078e00ff */
[----:B------:R-:W-:Y:S01]  /*62e0*/  IMAD.MOV.U32 R13, RZ, RZ, RZ ;  /* 0x000000ffff0d7224 */ /* 0x000fe200078e00ff */
[----:B------:R-:W3:Y:S01]  /*62f0*/  LDCU.64 UR6, c[0x4][0x88] ;  /* 0x01001100ff0677ac */ /* 0x000ee20008000a00 */
[----:B------:R-:W4:Y:S01]  /*6300*/  LDCU.64 UR4, c[0x4][0x8] ;  /* 0x01000100ff0477ac */ /* 0x000f220008000a00 */
[----:B-1----:R-:W-:Y:S02]  /*6310*/  MOV R4, UR8 ;  /* 0x0000000800047c02 */ /* 0x002fe40008000f00 */
[----:B------:R-:W-:Y:S02]  /*6320*/  MOV R5, UR9 ;  /* 0x0000000900057c02 */ /* 0x000fe40008000f00 */
[----:B---3--:R-:W-:Y:S01]  /*6330*/  MOV R7, UR7 ;  /* 0x0000000700077c02 */ /* 0x008fe20008000f00 */
[----:B------:R-:W-:Y:S01]  /*6340*/  IMAD.U32 R6, RZ, RZ, UR6 ;  /* 0x00000006ff067e24 */ /* 0x000fe2000f8e00ff */
[----:B----4-:R-:W-:Y:S01]  /*6350*/  MOV R11, UR5 ;  /* 0x00000005000b7c02 */ /* 0x010fe20008000f00 */
[----:B------:R-:W-:Y:S02]  /*6360*/  IMAD.U32 R10, RZ, RZ, UR4 ;  /* 0x00000004ff0a7e24 */ /* 0x000fe4000f8e00ff */
[----:B------:R-:W-:Y:S07]  /*6370*/  LEPC R20, `(.L_x_106) ;  /* 0x000000001014794e */ /* 0x000fee0000000000 */
[----:B--2---:R-:W-:Y:S05]  /*6380*/  CALL.ABS.NOINC R16 ;  /* 0x0000000010007343 */ /* 0x004fea0003c00000 */
.L_x_106:
[----:B------:R-:W-:Y:S01]  /*6390*/  ISETP.NE.U32.AND P3, PT, R94, RZ, PT ;  /* 0x000000ff5e00720c */ /* 0x000fe20003f65070 */
[----:B------:R-:W-:Y:S01]  /*63a0*/  UISETP.NE.AND UP1, UPT, UR63, URZ, UPT ;  /* 0x000000ff3f00728c */ /* 0x000fe2000bf25270 */
[----:B------:R-:W-:Y:S02]  /*63b0*/  ISETP.NE.U32.AND P4, PT, R90, RZ, PT ;  /* 0x000000ff5a00720c */ /* 0x000fe40003f85070 */
[----:B------:R-:W-:Y:S02]  /*63c0*/  ISETP.NE.AND.EX P3, PT, R95, RZ, PT, P3 ;  /* 0x000000ff5f00720c */ /* 0x000fe40003f65330 */
[----:B------:R-:W-:Y:S02]  /*63d0*/  PLOP3.LUT P1, PT, PT, PT, PT, 0x8, 0x80 ;  /* 0x000000000080781c */ /* 0x000fe40003f2e170 */
[----:B------:R-:W-:Y:S02]  /*63e0*/  PLOP3.LUT P0, PT, PT, PT, UP1, 0x80, 0x8 ;  /* 0x000000000008781c */ /* 0x000fe40003f0f018 */
[----:B------:R-:W-:Y:S02]  /*63f0*/  ISETP.NE.AND.EX P4, PT, R91, RZ, PT, P4 ;  /* 0x000000ff5b00720c */ /* 0x000fe40003f85340 */
[----:B------:R-:W2:Y:S09]  /*6400*/  @UP1 LDCU.64 UR4, c[0x0][0x888] ;  /* 0x00011100ff0417ac */ /* 0x000eb20008000a00 */
[----:B------:R-:W-:Y:S01]  /*6410*/  @P0 PLOP3.LUT P1, PT, P3, PT, PT, 0x80, 0x8 ;  /* 0x000000000008081c */ /* 0x000fe20001f2f070 */
[----:B--2---:R-:W-:Y:S04]  /*6420*/  @UP1 UISETP.NE.U32.AND UP0, UPT, UR4, URZ, UPT ;  /* 0x000000ff0400128c */ /* 0x004fe8000bf05070 */
[----:B------:R-:W-:Y:S04]  /*6430*/  @UP1 UISETP.NE.AND.EX UP0, UPT, UR5, URZ, UPT, UP0 ;  /* 0x000000ff0500128c */ /* 0x000fe8000bf05300 */
[----:B------:R-:W-:Y:S01]  /*6440*/  @UP1 USEL UR4, URZ, 0xffffffff, UP0 ;  /* 0xffffffffff041887 */ /* 0x000fe20008000000 */
[----:B------:R-:W-:Y:S11]  /*6450*/  @!P3 BRA `(.L_x_108) ;  /* 0x000000000030b947 */ /* 0x000ff60003800000 */
[----:B------:R-:W-:Y:S01]  /*6460*/  ISETP.NE.U32.AND P2, PT, R92, RZ, PT ;  /* 0x000000ff5c00720c */ /* 0x000fe20003f45070 */
[----:B------:R-:W2:Y:S01]  /*6470*/  LDCU.64 UR6, c[0x0][0x358] ;  /* 0x00006b00ff0677ac */ /* 0x000ea20008000a00 */
[----:B------:R-:W-:Y:S02]  /*6480*/  IMAD.MOV.U32 R97, RZ, RZ, 0x1 ;  /* 0x00000001ff617424 */ /* 0x000fe400078e00ff */
[----:B------:R-:W-:Y:S11]  /*6490*/  ISETP.NE.AND.EX P2, PT, R93, RZ, PT, P2 ;  /* 0x000000ff5d00720c */ /* 0x000ff60003f45320 */
[----:B------:R-:W-:Y:S02]  /*64a0*/  @!UPT UIADD3 URZ, UPT, UPT, URZ, URZ, URZ ;  /* 0x000000fffffff290 */ /* 0x000fe4000fffe0ff */
[----:B------:R-:W3:Y:S01]  /*64b0*/  @P2 LDC.64 R4, c[0x0][0x888] ;  /* 0x00022200ff042b82 */ /* 0x000ee20000000a00 */
[----:B-1----:R-:W-:Y:S04]  /*64c0*/  @P2 IMAD R0, R94, UR36, RZ ;  /* 0x000000245e002c24 */ /* 0x002fe8000f8e02ff */
[----:B---3--:R-:W-:Y:S04]  /*64d0*/  @P2 IMAD.WIDE R4, R0, 0x4, R4 ;  /* 0x0000000400042825 */ /* 0x008fe800078e0204 */
[----:B------:R-:W-:Y:S01]  /*64e0*/  HFMA2 R0, -RZ, RZ, 0, 5.9604644775390625e-08 ;  /* 0x00000001ff007431 */ /* 0x000fe200000001ff */
[----:B--2--5:R2:W5:Y:S04]  /*64f0*/  @P2 LDG.E R58, desc[UR6][R4.64] ;  /* 0x00000006043a2981 */ /* 0x024568000c1e1900 */
[----:B------:R-:W-:Y:S01]  /*6500*/  @!P2 PRMT R97, R0, 0x7610, R97 ;  /* 0x000076100061a816 */ /* 0x000fe20000000061 */
[----:B--2---:R-:W3:Y:S06]  /*6510*/  @!P2 LDC R58, c[0x0][0x880] ;  /* 0x00022000ff3aab82 */ /* 0x004eec0000000800 */
.L_x_108:
[----:B------:R-:W-:Y:S05]  /*6520*/  @!P4 BRA `(.L_x_109) ;  /* 0x000000000024c947 */ /* 0x000fea0003800000 */
[----:B------:R-:W-:Y:S01]  /*6530*/  ISETP.NE.U32.AND P2, PT, R88, RZ, PT ;  /* 0x000000ff5800720c */ /* 0x000fe20003f45070 */
[----:B------:R-:W2:Y:S03]  /*6540*/  LDCU.64 UR6, c[0x0][0x358] ;  /* 0x00006b00ff0677ac */ /* 0x000ea60008000a00 */
[----:B------:R-:W-:Y:S11]  /*6550*/  ISETP.NE.AND.EX P2, PT, R89, RZ, PT, P2 ;  /* 0x000000ff5900720c */ /* 0x000ff60003f45320 */
[----:B------:R-:W-:Y:S02]  /*6560*/  @!UPT UIADD3 URZ, UPT, UPT, URZ, URZ, URZ ;  /* 0x000000fffffff290 */ /* 0x000fe4000fffe0ff */
[----:B------:R-:W4:Y:S01]  /*6570*/  @P2 LDC.64 R4, c[0x0][0x8a8] ;  /* 0x00022a00ff042b82 */ /* 0x000f220000000a00 */
[----:B-1----:R-:W-:Y:S04]  /*6580*/  @P2 IMAD R0, R90, UR36, RZ ;  /* 0x000000245a002c24 */ /* 0x002fe8000f8e02ff */
[----:B----4-:R-:W-:Y:S05]  /*6590*/  @P2 IMAD.WIDE R4, R0, 0x4, R4 ;  /* 0x0000000400042825 */ /* 0x010fea00078e0204 */
[----:B--2--5:R2:W5:Y:S02]  /*65a0*/  @P2 LDG.E R57, desc[UR6][R4.64] ;  /* 0x0000000604392981 */ /* 0x024564000c1e1900 */
[----:B--2---:R-:W4:Y:S02]  /*65b0*/  @!P2 LDC R57, c[0x0][0x8a0] ;  /* 0x00022800ff39ab82 */ /* 0x004f240000000800 */
.L_x_109:
[----:B---3-5:R-:W-:Y:S01]  /*65c0*/  @P0 FSETP.NEU.AND P4, PT, R58, RZ, PT ;  /* 0x000000ff3a00020b */ /* 0x028fe20003f8d000 */
[----:B-1----:R-:W-:Y:S01]  /*65d0*/  IMAD.U32 R0, RZ, RZ, UR4 ;  /* 0x00000004ff007e24 */ /* 0x002fe2000f8e00ff */
[----:B------:R-:W-:Y:S01]  /*65e0*/  @P0 LOP3.LUT P2, RZ, R97, 0xff, RZ, 0xc0, !PT ;  /* 0x000000ff61ff0812 */ /* 0x000fe2000784c0ff */
[----:B------:R-:W-:Y:S01]  /*65f0*/  BSSY B1, `(.L_x_110) ;  /* 0x000003e000017945 */ /* 0x000fe20003800000 */
[----:B------:R-:W-:Y:S02]  /*6600*/  @P0 SEL R3, RZ, 0xffffffff, P4 ;  /* 0xffffffffff030807 */ /* 0x000fe40002000000 */
[----:B------:R-:W-:Y:S02]  /*6610*/  CS2R R86, SRZ ;  /* 0x0000000000567805 */ /* 0x000fe4000001ff00 */
[----:B------:R-:W-:Y:S02]  /*6620*/  LEA R17, R56, UR46, 0x3 ;  /* 0x0000002e38117c11 */ /* 0x000fe4000f8e18ff */
[----:B------:R-:W-:Y:S02]  /*6630*/  CS2R R84, SRZ ;  /* 0x0000000000547805 */ /* 0x000fe4000001ff00 */
[----:B------:R-:W-:Y:S01]  /*6640*/  @P1 SEL R3, R0, R3, !P2 ;  /* 0x0000000300031207 */ /* 0x000fe20005000000 */
[----:B------:R-:W-:Y:S01]  /*6650*/  IMAD.U32 R0, RZ, RZ, UR45 ;  /* 0x0000002dff007e24 */ /* 0x000fe2000f8e00ff */
[----:B------:R-:W-:Y:S02]  /*6660*/  PLOP3.LUT P5, PT, PT, PT, PT, 0x8, 0x80 ;  /* 0x000000000080781c */ /* 0x000fe40003fae170 */
[----:B------:R-:W-:Y:S02]  /*6670*/  CS2R R78, SRZ ;  /* 0x00000000004e7805 */ /* 0x000fe4000001ff00 */
[----:B------:R-:W-:Y:S02]  /*6680*/  @P0 LOP3.LUT R3, R3, 0x1, RZ, 0xc0, !PT ;  /* 0x0000000103030812 */ /* 0x000fe400078ec0ff */
[----:B------:R-:W-:Y:S02]  /*6690*/  CS2R R76, SRZ ;  /* 0x00000000004c7805 */ /* 0x000fe4000001ff00 */
[----:B------:R-:W-:Y:S02]  /*66a0*/  LEA R0, R0, UR46, 0x3 ;  /* 0x0000002e00007c11 */ /* 0x000fe4000f8e18ff */
[----:B------:R-:W-:Y:S02]  /*66b0*/  CS2R R70, SRZ ;  /* 0x0000000000467805 */ /* 0x000fe4000001ff00 */
[----:B------:R-:W-:Y:S02]  /*66c0*/  ISETP.NE.U32.OR P6, PT, R3, 0x1, !P0 ;  /* 0x000000010300780c */ /* 0x000fe400047c5470 */
[----:B------:R-:W-:Y:S02]  /*66d0*/  CS2R R68, SRZ ;  /* 0x0000000000447805 */ /* 0x000fe4000001ff00 */
[----:B------:R-:W-:Y:S02]  /*66e0*/  LOP3.LUT R3, R103, 0x1, RZ, 0x3c, !PT ;  /* 0x0000000167037812 */ /* 0x000fe400078e3cff */
[----:B------:R-:W-:Y:S02]  /*66f0*/  CS2R R62, SRZ ;  /* 0x00000000003e7805 */ /* 0x000fe4000001ff00 */
[----:B------:R-:W-:Y:S02]  /*6700*/  P2R R105, PR, RZ, 0x40 ;  /* 0x00000040ff697803 */ /* 0x000fe40000000000 */
[----:B------:R-:W-:Y:S02]  /*6710*/  CS2R R60, SRZ ;  /* 0x00000000003c7805 */ /* 0x000fe4000001ff00 */
[----:B------:R-:W-:Y:S02]  /*6720*/  CS2R R66, SRZ ;  /* 0x0000000000427805 */ /* 0x000fe4000001ff00 */
[----:B------:R-:W-:Y:S02]  /*6730*/  CS2R R64, SRZ ;  /* 0x0000000000407805 */ /* 0x000fe4000001ff00 */
[----:B------:R-:W-:Y:S04]  /*6740*/  @P6 SHF.L.U32 R4, R3, 0x1f, RZ ;  /* 0x0000001f03046819 */ /* 0x000fe800000006ff */
[----:B------:R1:W2:Y:S02]  /*6750*/  @P6 SYNCS.PHASECHK.TRANS64.TRYWAIT P0, [R0+URZ+0x160], R4 ;  /* 0x00016004000065a7 */ /* 0x0002a400080011ff */
[----:B-1----:R-:W-:Y:S04]  /*6760*/  SHF.L.U32 R4, R102, 0x1f, RZ ;  /* 0x0000001f66047819 */ /* 0x002fe800000006ff */
[----:B------:R1:W3:Y:S01]  /*6770*/  SYNCS.PHASECHK.TRANS64.TRYWAIT P4, [R17+URZ+0x1b0], R4 ;  /* 0x0001b004110075a7 */ /* 0x0002e200080811ff */
[----:B--2---:R-:W-:Y:S01]  /*6780*/  @P6 PLOP3.LUT P5, PT, P0, PT, PT, 0x8, 0x80 ;  /* 0x000000000080681c */ /* 0x004fe200007ae170 */
[----:B------:R-:W-:Y:S01]  /*6790*/  @!UPT UIADD3 URZ, UPT, UPT, URZ, URZ, URZ ;  /* 0x000000fffffff290 */ /* 0x000fe2000fffe0ff */
[----:B-1----:R-:W-:Y:S11]  /*67a0*/  @!P6 BRA `(.L_x_111) ;  /* 0x000000000088e947 */ /* 0x002ff60003800000 */
[----:B------:R-:W-:Y:S01]  /*67b0*/  ISETP.NE.U32.AND P0, PT, RZ, UR60, PT ;  /* 0x0000003cff007c0c */ /* 0x000fe2000bf05070 */
[----:B------:R-:W-:Y:S01]  /*67c0*/  BSSY B0, `(.L_x_112) ;  /* 0x000000d000007945 */ /* 0x000fe20003800000 */
[----:B------:R-:W-:Y:S02]  /*67d0*/  FSETP.NEU.AND P2, PT, R58, RZ, PT ;  /* 0x000000ff3a00720b */ /* 0x000fe40003f4d000 */
[----:B------:R-:W-:Y:S02]  /*67e0*/  ISETP.NE.AND.EX P0, PT, RZ, UR61, PT, P0 ;  /* 0x0000003dff007c0c */ /* 0x000fe4000bf05300 */
[----:B------:R-:W-:Y:S02]  /*67f0*/  LOP3.LUT P1, RZ, R97, 0xff, RZ, 0xc0, !PT ;  /* 0x000000ff61ff7812 */ /* 0x000fe4000782c0ff */
[----:B------:R-:W-:Y:S02]  /*6800*/  SEL R6, RZ, 0xffffffff, P2 ;  /* 0xffffffffff067807 */ /* 0x000fe40001000000 */
[----:B------:R-:W-:Y:S04]  /*6810*/  SEL R5, RZ, 0xffffffff, P0 ;  /* 0xffffffffff057807 */ /* 0x000fe80000000000 */
[----:B------:R-:W-:Y:S01]  /*6820*/  @P3 SEL R6, R5, R6, !P1 ;  /* 0x0000000605063207 */ /* 0x000fe20004800000 */
[----:B------:R-:W-:Y:S03]  /*6830*/  IMAD.U32 R5, RZ, RZ, UR45 ;  /* 0x0000002dff057e24 */ /* 0x000fe6000f8e00ff */
[----:B------:R-:W-:Y:S01]  /*6840*/  LOP3.LUT R6, R6, 0x1, RZ, 0xc0, !PT ;  /* 0x0000000106067812 */ /* 0x000fe200078ec0ff */
[----:B------:R-:W-:Y:S06]  /*6850*/  @!P5 BRA `(.L_x_113) ;  /* 0x00000000000cd947 */ /* 0x000fec0003800000 */
[----:B------:R-:W-:Y:S04]  /*6860*/  SHF.L.U32 R3, R3, 0x1f, RZ ;  /* 0x0000001f03037819 */ /* 0x000fe800000006ff */
[----:B------:R-:W1:Y:S02]  /*6870*/  SYNCS.PHASECHK.TRANS64.TRYWAIT P0, [R0+URZ+0x160], R3 ;  /* 0x00016003000075a7 */ /* 0x000e6400080011ff */
[----:B-1----:R-:W-:Y:S05]  /*6880*/  @!P0 BRA `(.L_x_114) ;  /* 0x0000002400f48947 */ /* 0x002fea0003800000 */
.L_x_113:
[----:B------:R-:W-:Y:S05]  /*6890*/  BSYNC B0 ;  /* 0x0000000000007941 */ /* 0x000fea0003800000 */
.L_x_112:
[----:B------:R-:W-:Y:S02]  /*68a0*/  ISETP.NE.U32.AND P0, PT, R6, 0x1, PT ;  /* 0x000000010600780c */ /* 0x000fe40003f05070 */
[----:B------:R-:W-:Y:S02]  /*68b0*/  CS2R R66, SRZ ;  /* 0x0000000000427805 */ /* 0x000fe4000001ff00 */
[----:B------:R-:W-:Y:S02]  /*68c0*/  CS2R R64, SRZ ;  /* 0x0000000000407805 */ /* 0x000fe4000001ff00 */
[----:B------:R-:W-:Y:S02]  /*68d0*/  CS2R R62, SRZ ;  /* 0x00000000003e7805 */ /* 0x000fe4000001ff00 */
[----:B------:R-:W-:Y:S02]  /*68e0*/  CS2R R60, SRZ ;  /* 0x00000000003c7805 */ /* 0x000fe4000001ff00 */
[----:B------:R-:W-:Y:S02]  /*68f0*/  CS2R R70, SRZ ;  /* 0x0000000000467805 */ /* 0x000fe4000001ff00 */
[----:B------:R-:W-:Y:S02]  /*6900*/  CS2R R68, SRZ ;  /* 0x0000000000447805 */ /* 0x000fe4000001ff00 */
[----:B------:R-:W-:Y:S02]  /*6910*/  CS2R R78, SRZ ;  /* 0x00000000004e7805 */ /* 0x000fe4000001ff00 */
[----:B------:R-:W-:Y:S01]  /*6920*/  CS2R R76, SRZ ;  /* 0x00000000004c7805 */ /* 0x000fe2000001ff00 */
[----:B------:R-:W-:Y:S01]  /*6930*/  IMAD.MOV.U32 R86, RZ, RZ, RZ ;  /* 0x000000ffff567224 */ /* 0x000fe200078e00ff */
[----:B------:R-:W-:Y:S01]  /*6940*/  CS2R R84, SRZ ;  /* 0x0000000000547805 */ /* 0x000fe2000001ff00 */
[----:B-1----:R-:W-:Y:S01]  /*6950*/  @P0 IMAD R0, R5, 0x1400, R96 ;  /* 0x0000140005000824 */ /* 0x002fe200078e0260 */
[----:B------:R-:W-:Y:S05]  /*6960*/  @P0 WARPSYNC.ALL ;  /* 0x0000000000000948 */ /* 0x000fea0003800000 */
[----:B------:R-:W-:Y:S05]  /*6970*/  @P0 LEA R0, R0, UR46, 0x1 ;  /* 0x0000002e00000c11 */ /* 0x000fea000f8e08ff */
[----:B------:R1:W2:Y:S04]  /*6980*/  @P0 LDSM.16.M88.4 R64, [R0+0x300] ;  /* 0x000300000040083b */ /* 0x0002a80000000200 */
[----:B------:R1:W1:Y:S04]  /*6990*/  @P0 LDSM.16.M88.4 R60, [R0+0xb00] ;  /* 0x000b0000003c083b */ /* 0x0002680000000200 */
[----:B------:R1:W1:Y:S04]  /*69a0*/  @P0 LDSM.16.M88.4 R68, [R0+0x1300] ;  /* 0x001300000044083b */ /* 0x0002680000000200 */
[----:B------:R1:W1:Y:S04]  /*69b0*/  @P0 LDSM.16.M88.4 R76, [R0+0x1b00] ;  /* 0x001b0000004c083b */ /* 0x0002680000000200 */
[----:B------:R1:W1:Y:S02]  /*69c0*/  @P0 LDSM.16.M88.4 R84, [R0+0x2300] ;  /* 0x002300000054083b */ /* 0x0002640000000200 */
.L_x_111:
[----:B------:R-:W-:Y:S05]  /*69d0*/  BSYNC B1 ;  /* 0x0000000000017941 */ /* 0x000fea0003800000 */
.L_x_110:
[----:B-1----:R-:W-:Y:S04]  /*69e0*/  LEA.HI R0, R56, R56, RZ, 0x1 ;  /* 0x0000003838007211 */ /* 0x002fe800078f08ff */
[----:B------:R-:W-:Y:S02]  /*69f0*/  SHF.R.U32.HI R3, RZ, 0x1, R0 ;  /* 0x00000001ff037819 */ /* 0x000fe40000011600 */
[----:B------:R-:W-:Y:S03]  /*6a00*/  LOP3.LUT R0, R0, 0xffe, RZ, 0xc0, !PT ;  /* 0x00000ffe00007812 */ /* 0x000fe600078ec0ff */
[----:B------:R-:W-:Y:S02]  /*6a10*/  IMAD R3, R3, 0x50, R2 ;  /* 0x0000005003037824 */ /* 0x000fe400078e0202 */
[----:B------:R-:W-:Y:S04]  /*6a20*/  IMAD.IADD R0, R56, 0x1, -R0 ;  /* 0x0000000138007824 */ /* 0x000fe800078e0a00 */
[----:B------:R-:W-:Y:S05]  /*6a30*/  IMAD R16, R0, 0x100000, R3 ;  /* 0x0010000000107824 */ /* 0x000fea00078e0203 */
[----:B------:R-:W-:Y:S04]  /*6a40*/  SHF.R.U32.HI R0, RZ, 0x15, R16 ;  /* 0x00000015ff007819 */ /* 0x000fe80000011610 */
[----:B------:R-:W-:Y:S01]  /*6a50*/  LOP3.LUT P0, RZ, R0, 0x3, R98, 0x48, !PT ;  /* 0x0000000300ff7812 */ /* 0x000fe20007804862 */
[----:B------:R-:W-:Y:S01]  /*6a60*/  @!UPT UIADD3 URZ, UPT, UPT, URZ, URZ, URZ ;  /* 0x000000fffffff290 */ /* 0x000fe2000fffe0ff */
[----:B---3--:R-:W-:Y:S11]  /*6a70*/  @P4 BRA `(.L_x_115) ;  /* 0x0000000000084947 */ /* 0x008ff60003800000 */
[----:B------:R-:W1:Y:S02]  /*6a80*/  SYNCS.PHASECHK.TRANS64.TRYWAIT P1, [R17+URZ+0x1b0], R4 ;  /* 0x0001b004110075a7 */ /* 0x000e6400080211ff */
[----:B-1----:R-:W-:Y:S05]  /*6a90*/  @!P1 BRA `(.L_x_116) ;  /* 0x0000002400849947 */ /* 0x002fea0003800000 */
.L_x_115:
[----:B------:R-:W-:Y:S05]  /*6aa0*/  @!P0 BRA `(.L_x_117) ;  /* 0x0000000000408947 */ /* 0x000fea0003800000 */
[----:B------:R-:W3:Y:S01]  /*6ab0*/  LDCU.64 UR8, c[0x4][0x70] ;  /* 0x01000e00ff0877ac */ /* 0x000ee20008000a00 */
[----:B------:R-:W-:Y:S01]  /*6ac0*/  MOV R15, 0x0 ;  /* 0x00000000000f7802 */ /* 0x000fe20000000f00 */
[----:B------:R-:W-:Y:S02]  /*6ad0*/  HFMA2 R12, -RZ, RZ, 0, 5.9604644775390625e-08 ;  /* 0x00000001ff0c7431 */ /* 0x000fe400000001ff */
[----:B------:R-:W-:Y:S02]  /*6ae0*/  IMAD.MOV.U32 R8, RZ, RZ, 0x192 ;  /* 0x00000192ff087424 */ /* 0x000fe400078e00ff */
[----:B------:R-:W-:Y:S01]  /*6af0*/  IMAD.MOV.U32 R13, RZ, RZ, RZ ;  /* 0x000000ffff0d7224 */ /* 0x000fe200078e00ff */
[----:B------:R-:W5:Y:S01]  /*6b00*/  LDCU.64 UR6, c[0x4][0x78] ;  /* 0x01000f00ff0677ac */ /* 0x000f620008000a00 */
[----:B------:R-:W2:Y:S01]  /*6b10*/  LDC.64 R14, c[0x4][R15] ;  /* 0x010000000f0e7b82 */ /* 0x000ea20000000a00 */
[----:B------:R-:W4:Y:S01]  /*6b20*/  LDCU.64 UR4, c[0x4][0x10] ;  /* 0x01000200ff0477ac */ /* 0x000f220008000a00 */
[----:B---3--:R-:W-:Y:S01]  /*6b30*/  MOV R5, UR9 ;  /* 0x0000000900057c02 */ /* 0x008fe20008000f00 */
[----:B-1----:R-:W-:Y:S01]  /*6b40*/  IMAD.U32 R4, RZ, RZ, UR8 ;  /* 0x00000008ff047e24 */ /* 0x002fe2000f8e00ff */
[----:B-----5:R-:W-:Y:S01]  /*6b50*/  MOV R7, UR7 ;  /* 0x0000000700077c02 */ /* 0x020fe20008000f00 */
[----:B------:R-:W-:Y:S01]  /*6b60*/  IMAD.U32 R6, RZ, RZ, UR6 ;  /* 0x00000006ff067e24 */ /* 0x000fe2000f8e00ff */
[----:B----4-:R-:W-:Y:S01]  /*6b70*/  MOV R11, UR5 ;  /* 0x00000005000b7c02 */ /* 0x010fe20008000f00 */
[----:B------:R-:W-:Y:S02]  /*6b80*/  IMAD.U32 R10, RZ, RZ, UR4 ;  /* 0x00000004ff0a7e24 */ /* 0x000fe4000f8e00ff */
[----:B------:R-:W-:Y:S07]  /*6b90*/  LEPC R20, `(.L_x_117) ;  /* 0x000000001014794e */ /* 0x000fee0000000000 */
[----:B--2---:R-:W-:Y:S05]  /*6ba0*/  CALL.ABS.NOINC R14 ;  /* 0x000000000e007343 */ /* 0x004fea0003c00000 */
.L_x_117:
[----:B------:R-:W-:Y:S05]  /*6bb0*/  WARPSYNC.ALL ;  /* 0x0000000000007948 */ /* 0x000fea0003800000 */
[C---:B------:R-:W-:Y:S01]  /*6bc0*/  R2UR UR4, R16.reuse ;  /* 0x00000000100472ca */ /* 0x040fe200000e0000 */
[----:B------:R-:W-:Y:S05]  /*6bd0*/  VIADD R0, R16, 0x10 ;  /* 0x0000001010007836 */ /* 0x000fea0000000000 */
[----:B------:R-:W-:Y:S04]  /*6be0*/  SHF.R.U32.HI R0, RZ, 0x15, R0 ;  /* 0x00000015ff007819 */ /* 0x000fe80000011600 */
[----:B------:R-:W-:Y:S03]  /*6bf0*/  LOP3.LUT P0, RZ, R0, 0x3, R98, 0x48, !PT ;  /* 0x0000000300ff7812 */ /* 0x000fe60007804862 */
[----:B------:R-:W3:Y:S10]  /*6c00*/  LDTM.16dp256bit.x2 R48, tmem[UR4] ;  /* 0x00000004003079ee */ /* 0x000ef400080a0000 */
[----:B---3--:R-:W-:Y:S05]  /*6c10*/  @!P0 BRA `(.L_x_118) ;  /* 0x0000000000408947 */ /* 0x008fea0003800000 */
        /* <DEDUP_REMOVED lines=16> */
.L_x_118:
[----:B------:R-:W-:Y:S05]  /*6d20*/  WARPSYNC.ALL ;  /* 0x0000000000007948 */ /* 0x000fea0003800000 */
[C---:B------:R-:W-:Y:S01]  /*6d30*/  R2UR UR4, R16.reuse ;  /* 0x00000000100472ca */ /* 0x040fe200000e0000 */
[----:B------:R-:W-:Y:S05]  /*6d40*/  VIADD R0, R16, 0x20 ;  /* 0x0000002010007836 */ /* 0x000fea0000000000 */
[----:B------:R-:W-:Y:S04]  /*6d50*/  SHF.R.U32.HI R0, RZ, 0x15, R0 ;  /* 0x00000015ff007819 */ /* 0x000fe80000011600 */
[----:B------:R-:W-:Y:S03]  /*6d60*/  LOP3.LUT P0, RZ, R0, 0x3, R98, 0x48, !PT ;  /* 0x0000000300ff7812 */ /* 0x000fe60007804862 */
[----:B------:R-:W3:Y:S10]  /*6d70*/  LDTM.16dp256bit.x2 R40, tmem[UR4+0x10] ;  /* 0x00001004002879ee */ /* 0x000ef400080a0000 */
        /* <DEDUP_REMOVED lines=17> */
.L_x_119:
        /* <DEDUP_REMOVED lines=23> */
.L_x_120:
        /* <DEDUP_REMOVED lines=23> */
.L_x_121:
[----:B------:R-:W-:Y:S01]  /*7170*/  ISETP.NE.AND P0, PT, R104, RZ, PT ;  /* 0x000000ff6800720c */ /* 0x000fe20003f05270 */
[----:B------:R-:W-:Y:S05]  /*7180*/  WARPSYNC.ALL ;  /* 0x0000000000007948 */ /* 0x000fea0003800000 */
[----:B------:R-:W-:Y:S01]  /*7190*/  R2UR UR4, R16 ;  /* 0x00000000100472ca */ /* 0x000fe200000e0000 */
[C---:B----4-:R-:W-:Y:S01]  /*71a0*/  FMUL R0, R57.reuse, R48 ;  /* 0x0000003039007220 */ /* 0x050fe20000400000 */
[C---:B--2---:R-:W-:Y:S01]  /*71b0*/  SHF.L.U32 R48, R64.reuse, 0x10, RZ ;  /* 0x0000001040307819 */ /* 0x044fe200000006ff */
[C---:B------:R-:W-:Y:S01]  /*71c0*/  FMUL R3, R57.reuse, R49 ;  /* 0x0000003139037220 */ /* 0x040fe20000400000 */
[----:B------:R-:W-:Y:S01]  /*71d0*/  LOP3.LUT R49, R64, 0xffff0000, RZ, 0xc0, !PT ;  /* 0xffff000040317812 */ /* 0x000fe200078ec0ff */
[----:B------:R-:W-:Y:S01]  /*71e0*/  FMUL R12, R57, R50 ;  /* 0x00000032390c7220 */ /* 0x000fe20000400000 */
[----:B------:R-:W-:Y:S01]  /*71f0*/  SHF.L.U32 R50, R65, 0x10, RZ ;  /* 0x0000001041327819 */ /* 0x000fe200000006ff */
[C---:B------:R-:W-:Y:S01]  /*7200*/  FFMA R0, R58.reuse, R48, R0 ;  /* 0x000000303a007223 */ /* 0x040fe20000000000 */
[----:B------:R-:W-:Y:S01]  /*7210*/  R2UR UR5, R17 ;  /* 0x00000000110572ca */ /* 0x000fe200000e0000 */
[C---:B------:R-:W-:Y:S01]  /*7220*/  FFMA R3, R58.reuse, R49, R3 ;  /* 0x000000313a037223 */ /* 0x040fe20000000003 */
[----:B------:R-:W-:Y:S01]  /*7230*/  SHF.L.U32 R59, R63, 0x10, RZ ;  /* 0x000000103f3b7819 */ /* 0x000fe200000006ff */
[----:B------:R-:W-:Y:S01]  /*7240*/  FFMA R12, R58, R50, R12 ;  /* 0x000000323a0c7223 */ /* 0x000fe2000000000c */
[----:B------:R-:W-:Y:S01]  /*7250*/  LOP3.LUT R64, R69, 0xffff0000, RZ, 0xc0, !PT ;  /* 0xffff000045407812 */ /* 0x000fe200078ec0ff */
[----:B-1----:R-:W1:Y:S01]  /*7260*/  LDTM.16dp256bit.x2 R4, tmem[UR4+0x40] ;  /* 0x00004004000479ee */ /* 0x002e6200080a0000 */
[----:B------:R-:W-:Y:S01]  /*7270*/  F2FP.BF16.F32.PACK_AB R48, R3, R0 ;  /* 0x000000000330723e */ /* 0x000fe200000010ff */
[----:B------:R-:W-:Y:S01]  /*7280*/  NOP ;  /* 0x0000000000007918 */ /* 0x000fe20000000000 */
[----:B------:R-:W-:Y:S01]  /*7290*/  MOV R0, UR45 ;  /* 0x0000002d00007c02 */ /* 0x000fe20008000f00 */
[----:B------:R-:W-:Y:S01]  /*72a0*/  FMUL R13, R57, R51 ;  /* 0x00000033390d7220 */ /* 0x000fe20000400000 */
[----:B------:R-:W-:Y:S01]  /*72b0*/  LOP3.LUT R51, R65, 0xffff0000, RZ, 0xc0, !PT ;  /* 0xffff000041337812 */ /* 0x000fe200078ec0ff */
[----:B------:R-:W-:Y:S01]  /*72c0*/  FMUL R14, R57, R52 ;  /* 0x00000034390e7220 */ /* 0x000fe20000400000 */
[----:B------:R-:W-:Y:S01]  /*72d0*/  SHF.L.U32 R52, R66, 0x10, RZ ;  /* 0x0000001042347819 */ /* 0x000fe200000006ff */
[----:B------:R-:W-:Y:S01]  /*72e0*/  UIADD3 UR4, UPT, UPT, UR5, 0x1d0, URZ ;  /* 0x000001d005047890 */ /* 0x000fe2000fffe0ff */
[----:B------:R-:W-:Y:S01]  /*72f0*/  SHF.L.U32 R65, R70, 0x10, RZ ;  /* 0x0000001046417819 */ /* 0x000fe200000006ff */
[----:B------:R-:W-:Y:S01]  /*7300*/  FFMA R13, R58, R51, R13 ;  /* 0x000000333a0d7223 */ /* 0x000fe2000000000d */
[----:B------:R-:W-:Y:S01]  /*7310*/  LOP3.LUT R72, R77, 0xffff0000, RZ, 0xc0, !PT ;  /* 0xffff00004d487812 */ /* 0x000fe200078ec0ff */
[----:B------:R-:W-:Y:S01]  /*7320*/  UPRMT UR4, UR44, 0x654, UR4 ;  /* 0x000006542c047896 */ /* 0x000fe20008000004 */
[----:B------:R-:W-:Y:S01]  /*7330*/  SHF.L.U32 R73, R78, 0x10, RZ ;  /* 0x000000104e497819 */ /* 0x000fe200000006ff */
[C---:B------:R-:W-:Y:S01]  /*7340*/  FMUL R15, R57.reuse, R53 ;  /* 0x00000035390f7220 */ /* 0x040fe20000400000 */
[----:B------:R-:W-:Y:S01]  /*7350*/  LOP3.LUT R53, R66, 0xffff0000, RZ, 0xc0, !PT ;  /* 0xffff000042357812 */ /* 0x000fe200078ec0ff */
[----:B------:R-:W-:Y:S01]  /*7360*/  FMUL R16, R57, R54 ;  /* 0x0000003639107220 */ /* 0x000fe20000400000 */
[----:B------:R-:W-:Y:S01]  /*7370*/  SHF.L.U32 R54, R67, 0x10, RZ ;  /* 0x0000001043367819 */ /* 0x000fe200000006ff */
[----:B------:R-:W-:Y:S01]  /*7380*/  FMUL R17, R57, R55 ;  /* 0x0000003739117220 */ /* 0x000fe20000400000 */
[----:B------:R-:W-:Y:S01]  /*7390*/  LOP3.LUT R55, R67, 0xffff0000, RZ, 0xc0, !PT ;  /* 0xffff000043377812 */ /* 0x000fe200078ec0ff */
[C---:B------:R-:W-:Y:S01]  /*73a0*/  FMUL R20, R57.reuse, R42 ;  /* 0x0000002a39147220 */ /* 0x040fe20000400000 */
[C---:B------:R-:W-:Y:S01]  /*73b0*/  SHF.L.U32 R42, R60.reuse, 0x10, RZ ;  /* 0x000000103c2a7819 */ /* 0x040fe200000006ff */
[----:B------:R-:W-:Y:S01]  /*73c0*/  FMUL R21, R57, R43 ;  /* 0x0000002b39157220 */ /* 0x000fe20000400000 */
[----:B------:R-:W-:Y:S01]  /*73d0*/  LOP3.LUT R43, R60, 0xffff0000, RZ, 0xc0, !PT ;  /* 0xffff00003c2b7812 */ /* 0x000fe200078ec0ff */
[C---:B------:R-:W-:Y:S01]  /*73e0*/  FFMA R14, R58.reuse, R52, R14 ;  /* 0x000000343a0e7223 */ /* 0x040fe2000000000e */
[----:B------:R-:W-:Y:S01]  /*73f0*/  LOP3.LUT R60, R63, 0xffff0000, RZ, 0xc0, !PT ;  /* 0xffff00003f3c7812 */ /* 0x000fe200078ec0ff */
[----:B------:R-:W-:Y:S01]  /*7400*/  FMUL R18, R57, R40 ;  /* 0x0000002839127220 */ /* 0x000fe20000400000 */
[----:B------:R-:W-:Y:S01]  /*7410*/  SHF.L.U32 R63, R69, 0x10, RZ ;  /* 0x00000010453f7819 */ /* 0x000fe200000006ff */
[----:B------:R-:W-:Y:S01]  /*7420*/  FMUL R22, R57, R44 ;  /* 0x0000002c39167220 */ /* 0x000fe20000400000 */
[----:B------:R-:W-:Y:S01]  /*7430*/  SHF.L.U32 R44, R61, 0x10, RZ ;  /* 0x000000103d2c7819 */ /* 0x000fe200000006ff */
[----:B------:R-:W-:Y:S01]  /*7440*/  FFMA R15, R58, R53, R15 ;  /* 0x000000353a0f7223 */ /* 0x000fe2000000000f */
[----:B------:R-:W-:Y:S01]  /*7450*/  LOP3.LUT R66, R70, 0xffff0000, RZ, 0xc0, !PT ;  /* 0xffff000046427812 */ /* 0x000fe200078ec0ff */
[----:B------:R-:W-:Y:S01]  /*7460*/  FMUL R19, R57, R41 ;  /* 0x0000002939137220 */ /* 0x000fe20000400000 */
[----:B------:R-:W-:Y:S01]  /*7470*/  SHF.L.U32 R67, R71, 0x10, RZ ;  /* 0x0000001047437819 */ /* 0x000fe200000006ff */
[----:B------:R-:W-:Y:S01]  /*7480*/  FMUL R23, R57, R45 ;  /* 0x0000002d39177220 */ /* 0x000fe20000400000 */
[----:B------:R-:W-:Y:S01]  /*7490*/  LOP3.LUT R45, R61, 0xffff0000, RZ, 0xc0, !PT ;  /* 0xffff00003d2d7812 */ /* 0x000fe200078ec0ff */
[----:B------:R-:W-:Y:S01]  /*74a0*/  FFMA R16, R58, R54, R16 ;  /* 0x000000363a107223 */ /* 0x000fe20000000010 */
[----:B------:R-:W-:Y:S01]  /*74b0*/  SHF.L.U32 R61, R68, 0x10, RZ ;  /* 0x00000010443d7819 */ /* 0x000fe200000006ff */
[C---:B------:R-:W-:Y:S01]  /*74c0*/  FMUL R40, R57.reuse, R46 ;  /* 0x0000002e39287220 */ /* 0x040fe20000400000 */
[----:B------:R-:W-:Y:S01]  /*74d0*/  SHF.L.U32 R46, R62, 0x10, RZ ;  /* 0x000000103e2e7819 */ /* 0x000fe200000006ff */
[----:B------:R-:W-:Y:S01]  /*74e0*/  FFMA R17, R58, R55, R17 ;  /* 0x000000373a117223 */ /* 0x000fe20000000011 */
[----:B------:R-:W-:Y:S01]  /*74f0*/  SHF.L.U32 R69, R76, 0x10, RZ ;  /* 0x000000104c457819 */ /* 0x000fe200000006ff */
[----:B------:R-:W-:Y:S01]  /*7500*/  FMUL R41, R57, R47 ;  /* 0x0000002f39297220 */ /* 0x000fe20000400000 */
[----:B------:R-:W-:Y:S01]  /*7510*/  LOP3.LUT R47, R62, 0xffff0000, RZ, 0xc0, !PT ;  /* 0xffff00003e2f7812 */ /* 0x000fe200078ec0ff */
[----:B------:R-:W-:Y:S01]  /*7520*/  FFMA R18, R58, R42, R18 ;  /* 0x0000002a3a127223 */ /* 0x000fe20000000012 */
[----:B------:R-:W-:Y:S01]  /*7530*/  LOP3.LUT R62, R68, 0xffff0000, RZ, 0xc0, !PT ;  /* 0xffff0000443e7812 */ /* 0x000fe200078ec0ff */
[C---:B------:R-:W-:Y:S01]  /*7540*/  FFMA R19, R58.reuse, R43, R19 ;  /* 0x0000002b3a137223 */ /* 0x040fe20000000013 */
[----:B------:R-:W-:Y:S01]  /*7550*/  LOP3.LUT R68, R71, 0xffff0000, RZ, 0xc0, !PT ;  /* 0xffff000047447812 */ /* 0x000fe200078ec0ff */
[----:B------:R-:W-:Y:S01]  /*7560*/  FFMA R20, R58, R44, R20 ;  /* 0x0000002c3a147223 */ /* 0x000fe20000000014 */
[----:B------:R-:W-:Y:S01]  /*7570*/  LOP3.LUT R70, R76, 0xffff0000, RZ, 0xc0, !PT ;  /* 0xffff00004c467812 */ /* 0x000fe200078ec0ff */
[C---:B------:R-:W-:Y:S01]  /*7580*/  FFMA R21, R58.reuse, R45, R21 ;  /* 0x0000002d3a157223 */ /* 0x040fe20000000015 */
[----:B------:R-:W-:Y:S01]  /*7590*/  SHF.L.U32 R71, R77, 0x10, RZ ;  /* 0x000000104d477819 */ /* 0x000fe200000006ff */
[----:B------:R-:W-:Y:S01]  /*75a0*/  FFMA R22, R58, R46, R22 ;  /* 0x0000002e3a167223 */ /* 0x000fe20000000016 */
[----:B------:R-:W-:Y:S01]  /*75b0*/  LOP3.LUT R74, R78, 0xffff0000, RZ, 0xc0, !PT ;  /* 0xffff00004e4a7812 */ /* 0x000fe200078ec0ff */
[----:B------:R-:W-:Y:S01]  /*75c0*/  FMUL R32, R57, R32 ;  /* 0x0000002039207220 */ /* 0x000fe20000400000 */
[C---:B------:R-:W-:Y:S01]  /*75d0*/  SHF.L.U32 R75, R79.reuse, 0x10, RZ ;  /* 0x000000104f4b7819 */ /* 0x040fe200000006ff */
[----:B------:R-:W-:Y:S01]  /*75e0*/  FFMA R23, R58, R47, R23 ;  /* 0x0000002f3a177223 */ /* 0x000fe20000000017 */
[----:B------:R-:W-:Y:S01]  /*75f0*/  LOP3.LUT R76, R79, 0xffff0000, RZ, 0xc0, !PT ;  /* 0xffff00004f4c7812 */ /* 0x000fe200078ec0ff */
[C---:B------:R-:W-:Y:S01]  /*7600*/  FMUL R33, R57.reuse, R33 ;  /* 0x0000002139217220 */ /* 0x040fe20000400000 */
[----:B------:R-:W-:Y:S01]  /*7610*/  SHF.L.U32 R77, R84, 0x10, RZ ;  /* 0x00000010544d7819 */ /* 0x000fe200000006ff */
[----:B------:R-:W-:Y:S01]  /*7620*/  FFMA R40, R58, R59, R40 ;  /* 0x0000003b3a287223 */ /* 0x000fe20000000028 */
[----:B------:R-:W-:Y:S01]  /*7630*/  LOP3.LUT R78, R84, 0xffff0000, RZ, 0xc0, !PT ;  /* 0xffff0000544e7812 */ /* 0x000fe200078ec0ff */
[----:B------:R-:W-:Y:S01]  /*7640*/  FMUL R34, R57, R34 ;  /* 0x0000002239227220 */ /* 0x000fe20000400000 */
[----:B------:R-:W-:Y:S01]  /*7650*/  F2FP.BF16.F32.PACK_AB R49, R13, R12 ;  /* 0x0000000c0d31723e */ /* 0x000fe200000010ff */
[C---:B------:R-:W-:Y:S01]  /*7660*/  FFMA R41, R58.reuse, R60, R41 ;  /* 0x0000003c3a297223 */ /* 0x040fe20000000029 */
[----:B------:R-:W-:Y:S01]  /*7670*/  F2FP.BF16.F32.PACK_AB R50, R15, R14 ;  /* 0x0000000e0f32723e */ /* 0x000fe200000010ff */
[----:B------:R-:W-:Y:S01]  /*7680*/  FMUL R35, R57, R35 ;  /* 0x0000002339237220 */ /* 0x000fe20000400000 */
[----:B------:R-:W-:Y:S01]  /*7690*/  F2FP.BF16.F32.PACK_AB R51, R17, R16 ;  /* 0x000000101133723e */ /* 0x000fe200000010ff */
[C---:B------:R-:W-:Y:S01]  /*76a0*/  FFMA R32, R58.reuse, R61, R32 ;  /* 0x0000003d3a207223 */ /* 0x040fe20000000020 */
[----:B------:R-:W-:Y:S01]  /*76b0*/  SHF.L.U32 R79, R85, 0x10, RZ ;  /* 0x00000010554f7819 */ /* 0x000fe200000006ff */
[----:B------:R-:W-:Y:S01]  /*76c0*/  FMUL R36, R57, R36 ;  /* 0x0000002439247220 */ /* 0x000fe20000400000 */
[----:B------:R-:W-:Y:S01]  /*76d0*/  LOP3.LUT R80, R85, 0xffff0000, RZ, 0xc0, !PT ;  /* 0xffff000055507812 */ /* 0x000fe200078ec0ff */
[----:B-1----:R-:W-:Y:S01]  /*76e0*/  SYNCS.ARRIVE.TRANS64.RED.A1T0 RZ, [UR4], RZ ;  /* 0x000000ffffff79a7 */ /* 0x002fe20008100404 */
[----:B------:R-:W-:Y:S01]  /*76f0*/  F2FP.BF16.F32.PACK_AB R12, R19, R18 ;  /* 0x00000012130c723e */ /* 0x000fe200000010ff */
[C---:B------:R-:W-:Y:S01]  /*7700*/  FFMA R33, R58.reuse, R62, R33 ;  /* 0x0000003e3a217223 */ /* 0x040fe20000000021 */
[----:B------:R-:W-:Y:S01]  /*7710*/  F2FP.BF16.F32.PACK_AB R13, R21, R20 ;  /* 0x00000014150d723e */ /* 0x000fe200000010ff */
[C---:B------:R-:W-:Y:S01]  /*7720*/  FFMA R34, R58.reuse, R63, R34 ;  /* 0x0000003f3a227223 */ /* 0x040fe20000000022 */
[----:B------:R-:W-:Y:S01]  /*7730*/  F2FP.BF16.F32.PACK_AB R14, R23, R22 ;  /* 0x00000016170e723e */ /* 0x000fe200000010ff */
[C---:B------:R-:W-:Y:S01]  /*7740*/  FFMA R35, R58.reuse, R64, R35 ;  /* 0x000000403a237223 */ /* 0x040fe20000000023 */
[----:B------:R-:W-:Y:S01]  /*7750*/  F2FP.BF16.F32.PACK_AB R15, R41, R40 ;  /* 0x00000028290f723e */ /* 0x000fe200000010ff */
[----:B------:R-:W-:Y:S01]  /*7760*/  FFMA R36, R58, R65, R36 ;  /* 0x000000413a247223 */ /* 0x000fe20000000024 */
[----:B------:R-:W-:Y:S01]  /*7770*/  F2FP.BF16.F32.PACK_AB R32, R33, R32 ;  /* 0x000000202120723e */ /* 0x000fe200000010ff */
[----:B------:R-:W-:Y:S01]  /*7780*/  IMAD R0, R0, 0x1400, R96 ;  /* 0x0000140000007824 */ /* 0x000fe200078e0260 */
[----:B------:R-:W-:Y:S01]  /*7790*/  F2FP.BF16.F32.PACK_AB R33, R35, R34 ;  /* 0x000000222321723e */ /* 0x000fe200000010ff */
[C---:B------:R-:W-:Y:S01]  /*77a0*/  FMUL R37, R57.reuse, R37 ;  /* 0x0000002539257220 */ /* 0x040fe20000400000 */
[C---:B------:R-:W-:Y:S01]  /*77b0*/  FMUL R38, R57.reuse, R38 ;  /* 0x0000002639267220 */ /* 0x040fe20000400000 */
[C---:B------:R-:W-:Y:S01]  /*77c0*/  FMUL R39, R57.reuse, R39 ;  /* 0x0000002739277220 */ /* 0x040fe20000400000 */
[----:B------:R-:W-:Y:S01]  /*77d0*/  LEA R0, R0, UR46, 0x1 ;  /* 0x0000002e00007c11 */ /* 0x000fe2000f8e08ff */
[C---:B------:R-:W-:Y:S01]  /*77e0*/  FFMA R37, R58.reuse, R66, R37 ;  /* 0x000000423a257223 */ /* 0x040fe20000000025 */
[C---:B------:R-:W-:Y:S01]  /*77f0*/  FFMA R38, R58.reuse, R67, R38 ;  /* 0x000000433a267223 */ /* 0x040fe20000000026 */
[C---:B------:R-:W-:Y:S01]  /*7800*/  FFMA R39, R58.reuse, R68, R39 ;  /* 0x000000443a277223 */ /* 0x040fe20000000027 */
[----:B------:R-:W-:Y:S01]  /*7810*/  FMUL R24, R57, R24 ;  /* 0x0000001839187220 */ /* 0x000fe20000400000 */
[----:B------:R1:W-:Y:S01]  /*7820*/  STSM.16.M88.4 [R0+0x300], R48 ;  /* 0x0003003000007844 */ /* 0x0003e20000000200 */
[----:B------:R-:W-:Y:S01]  /*7830*/  F2FP.BF16.F32.PACK_AB R34, R37, R36 ;  /* 0x000000242522723e */ /* 0x000fe200000010ff */
[----:B------:R-:W-:Y:S01]  /*7840*/  FMUL R25, R57, R25 ;  /* 0x0000001939197220 */ /* 0x000fe20000400000 */
[----:B------:R-:W-:Y:S05]  /*7850*/  F2FP.BF16.F32.PACK_AB R35, R39, R38 ;  /* 0x000000262723723e */ /* 0x000fea00000010ff */
[----:B------:R1:W-:Y:S01]  /*7860*/  STSM.16.M88.4 [R0+0xb00], R12 ;  /* 0x000b000c00007844 */ /* 0x0003e20000000200 */
[C---:B------:R-:W-:Y:S01]  /*7870*/  FFMA R24, R58.reuse, R69, R24 ;  /* 0x000000453a187223 */ /* 0x040fe20000000018 */
[C---:B------:R-:W-:Y:S01]  /*7880*/  FFMA R25, R58.reuse, R70, R25 ;  /* 0x000000463a197223 */ /* 0x040fe20000000019 */
[C---:B------:R-:W-:Y:S05]  /*7890*/  FMUL R26, R57.reuse, R26 ;  /* 0x0000001a391a7220 */ /* 0x040fea0000400000 */
[----:B------:R1:W-:Y:S01]  /*78a0*/  STSM.16.M88.4 [R0+0x1300], R32 ;  /* 0x0013002000007844 */ /* 0x0003e20000000200 */
[C---:B------:R-:W-:Y:S01]  /*78b0*/  FMUL R27, R57.reuse, R27 ;  /* 0x0000001b391b7220 */ /* 0x040fe20000400000 */
[----:B------:R-:W-:Y:S01]  /*78c0*/  FMUL R28, R57, R28 ;  /* 0x0000001c391c7220 */ /* 0x000fe20000400000 */
[----:B------:R-:W-:Y:S01]  /*78d0*/  F2FP.BF16.F32.PACK_AB R24, R25, R24 ;  /* 0x000000181918723e */ /* 0x000fe200000010ff */
[C---:B------:R-:W-:Y:S01]  /*78e0*/  FFMA R26, R58.reuse, R71, R26 ;  /* 0x000000473a1a7223 */ /* 0x040fe2000000001a */
[C---:B------:R-:W-:Y:S01]  /*78f0*/  FFMA R27, R58.reuse, R72, R27 ;  /* 0x000000483a1b7223 */ /* 0x040fe2000000001b */
[----:B------:R-:W-:Y:S01]  /*7900*/  FFMA R28, R58, R73, R28 ;  /* 0x000000493a1c7223 */ /* 0x000fe2000000001c */
[C---:B------:R-:W-:Y:S01]  /*7910*/  FMUL R29, R57.reuse, R29 ;  /* 0x0000001d391d7220 */ /* 0x040fe20000400000 */
[----:B------:R-:W-:Y:S01]  /*7920*/  SHF.L.U32 R81, R86, 0x10, RZ ;  /* 0x0000001056517819 */ /* 0x000fe200000006ff */
[----:B------:R-:W-:Y:S01]  /*7930*/  FMUL R30, R57, R30 ;  /* 0x0000001e391e7220 */ /* 0x000fe20000400000 */
[----:B------:R-:W-:Y:S01]  /*7940*/  F2FP.BF16.F32.PACK_AB R25, R27, R26 ;  /* 0x0000001a1b19723e */ /* 0x000fe200000010ff */
[C---:B------:R-:W-:Y:S01]  /*7950*/  FFMA R29, R58.reuse, R74, R29 ;  /* 0x0000004a3a1d7223 */ /* 0x040fe2000000001d */
[C---:B------:R-:W-:Y:S01]  /*7960*/  FMUL R31, R57.reuse, R31 ;  /* 0x0000001f391f7220 */ /* 0x040fe20000400000 */
[C---:B------:R-:W-:Y:S01]  /*7970*/  FMUL R4, R57.reuse, R4 ;  /* 0x0000000439047220 */ /* 0x040fe20000400000 */
[C---:B------:R-:W-:Y:S01]  /*7980*/  FMUL R5, R57.reuse, R5 ;  /* 0x0000000539057220 */ /* 0x040fe20000400000 */
[C---:B------:R-:W-:Y:S01]  /*7990*/  FFMA R30, R58.reuse, R75, R30 ;  /* 0x0000004b3a1e7223 */ /* 0x040fe2000000001e */
[C---:B------:R-:W-:Y:S01]  /*79a0*/  FMUL R6, R57.reuse, R6 ;  /* 0x0000000639067220 */ /* 0x040fe20000400000 */
[C---:B------:R-:W-:Y:S01]  /*79b0*/  FFMA R31, R58.reuse, R76, R31 ;  /* 0x0000004c3a1f7223 */ /* 0x040fe2000000001f */
[C---:B------:R-:W-:Y:S01]  /*79c0*/  FMUL R7, R57.reuse, R7 ;  /* 0x0000000739077220 */ /* 0x040fe20000400000 */
[----:B------:R-:W-:Y:S01]  /*79d0*/  FFMA R4, R58, R77, R4 ;  /* 0x0000004d3a047223 */ /* 0x000fe20000000004 */
[----:B------:R-:W-:Y:S01]  /*79e0*/  LOP3.LUT R82, R86, 0xffff0000, RZ, 0xc0, !PT ;  /* 0xffff000056527812 */ /* 0x000fe200078ec0ff */
[----:B------:R-:W-:Y:S01]  /*79f0*/  FMUL R8, R57, R8 ;  /* 0x0000000839087220 */ /* 0x000fe20000400000 */
[C---:B------:R-:W-:Y:S01]  /*7a00*/  FFMA R5, R58.reuse, R78, R5 ;  /* 0x0000004e3a057223 */ /* 0x040fe20000000005 */
[----:B------:R-:W-:Y:S01]  /*7a10*/  SHF.L.U32 R83, R87, 0x10, RZ ;  /* 0x0000001057537819 */ /* 0x000fe200000006ff */
[----:B------:R-:W-:Y:S01]  /*7a20*/  FMUL R9, R57, R9 ;  /* 0x0000000939097220 */ /* 0x000fe20000400000 */
[C---:B------:R-:W-:Y:S01]  /*7a30*/  FFMA R6, R58.reuse, R79, R6 ;  /* 0x0000004f3a067223 */ /* 0x040fe20000000006 */
[----:B------:R-:W-:Y:S01]  /*7a40*/  LOP3.LUT R84, R87, 0xffff0000, RZ, 0xc0, !PT ;  /* 0xffff000057547812 */ /* 0x000fe200078ec0ff */
[C---:B------:R-:W-:Y:S01]  /*7a50*/  FMUL R10, R57.reuse, R10 ;  /* 0x0000000a390a7220 */ /* 0x040fe20000400000 */
[C---:B------:R-:W-:Y:S01]  /*7a60*/  FFMA R7, R58.reuse, R80, R7 ;  /* 0x000000503a077223 */ /* 0x040fe20000000007 */
[----:B------:R-:W-:Y:S01]  /*7a70*/  FMUL R11, R57, R11 ;  /* 0x0000000b390b7220 */ /* 0x000fe20000400000 */
[C---:B------:R-:W-:Y:S01]  /*7a80*/  FFMA R8, R58.reuse, R81, R8 ;  /* 0x000000513a087223 */ /* 0x040fe20000000008 */
[C---:B------:R-:W-:Y:S01]  /*7a90*/  FFMA R9, R58.reuse, R82, R9 ;  /* 0x000000523a097223 */ /* 0x040fe20000000009 */
[C---:B------:R-:W-:Y:S01]  /*7aa0*/  FFMA R10, R58.reuse, R83, R10 ;  /* 0x000000533a0a7223 */ /* 0x040fe2000000000a */
[----:B------:R-:W-:Y:S01]  /*7ab0*/  FFMA R11, R58, R84, R11 ;  /* 0x000000543a0b7223 */ /* 0x000fe2000000000b */
[----:B------:R-:W-:Y:S01]  /*7ac0*/  F2FP.BF16.F32.PACK_AB R26, R29, R28 ;  /* 0x0000001c1d1a723e */ /* 0x000fe200000010ff */
[----:B------:R-:W-:Y:S01]  /*7ad0*/  UIADD3 UR7, UPT, UPT, UR45, 0x1, URZ ;  /* 0x000000012d077890 */ /* 0x000fe2000fffe0ff */
[----:B------:R-:W-:Y:S01]  /*7ae0*/  F2FP.BF16.F32.PACK_AB R27, R31, R30 ;  /* 0x0000001e1f1b723e */ /* 0x000fe200000010ff */
[----:B------:R-:W-:Y:S01]  /*7af0*/  BSSY.RECONVERGENT B0, `(.L_x_122) ;  /* 0x000002d000007945 */ /* 0x000fe20003800200 */
[----:B------:R-:W-:Y:S02]  /*7b00*/  F2FP.BF16.F32.PACK_AB R4, R5, R4 ;  /* 0x000000040504723e */ /* 0x000fe400000010ff */
[----:B------:R-:W-:Y:S01]  /*7b10*/  F2FP.BF16.F32.PACK_AB R5, R7, R6 ;  /* 0x000000060705723e */ /* 0x000fe200000010ff */
[----:B------:R1:W-:Y:S01]  /*7b20*/  STSM.16.M88.4 [R0+0x1b00], R24 ;  /* 0x001b001800007844 */ /* 0x0003e20000000200 */
[----:B------:R-:W-:Y:S02]  /*7b30*/  F2FP.BF16.F32.PACK_AB R6, R9, R8 ;  /* 0x000000080906723e */ /* 0x000fe400000010ff */
[----:B------:R-:W-:Y:S05]  /*7b40*/  F2FP.BF16.F32.PACK_AB R7, R11, R10 ;  /* 0x0000000a0b07723e */ /* 0x000fea00000010ff */
[----:B------:R1:W-:Y:S01]  /*7b50*/  STSM.16.M88.4 [R0+0x2300], R4 ;  /* 0x0023000400007844 */ /* 0x0003e20000000200 */
[----:B------:R-:W-:Y:S01]  /*7b60*/  @!PT LDS RZ, [RZ] ;  /* 0x00000000fffff984 */ /* 0x000fe20000000800 */
[----:B------:R-:W-:Y:S01]  /*7b70*/  @!PT LDS RZ, [RZ] ;  /* 0x00000000fffff984 */ /* 0x000fe20000000800 */
[----:B------:R-:W-:Y:S01]  /*7b80*/  @!PT LDS RZ, [RZ] ;  /* 0x00000000fffff984 */ /* 0x000fe20000000800 */
[----:B------:R-:W-:Y:S01]  /*7b90*/  @!PT LDS RZ, [RZ] ;  /* 0x00000000fffff984 */ /* 0x000fe20000000800 */
[----:B------:R2:W-:Y:S07]  /*7ba0*/  MEMBAR.ALL.CTA ;  /* 0x0000000000007992 */ /* 0x0005ee0000008000 */
[----:B--2---:R-:W2:Y:S02]  /*7bb0*/  FENCE.VIEW.ASYNC.S ;  /* 0x00000000000073c6 */ /* 0x004ea40000000000 */
[----:B--2---:R-:W-:Y:S06]  /*7bc0*/  BAR.SYNC.DEFER_BLOCKING 0x1, 0x80 ;  /* 0x0042000000007b1d */ /* 0x004fec0000010000 */
[----:B------:R-:W-:Y:S05]  /*7bd0*/  @P0 BRA `(.L_x_123) ;  /* 0x0000000000780947 */ /* 0x000fea0003800000 */
[----:B------:R-:W2:Y:S01]  /*7be0*/  LDCU.64 UR12, c[0x0][0x348] ;  /* 0x00006900ff0c77ac */ /* 0x000ea20008000a00 */
[----:B------:R-:W-:Y:S02]  /*7bf0*/  UIMAD UR6, UR45, 0x2800, UR46 ;  /* 0x000028002d0678a4 */ /* 0x000fe4000f8e022e */
[----:B------:R-:W-:Y:S02]  /*7c00*/  UIMAD UR9, UR48, 0x50, URZ ;  /* 0x00000050300978a4 */ /* 0x000fe4000f8e02ff */
[----:B------:R-:W-:Y:S02]  /*7c10*/  USHF.L.U32 UR10, UR47, 0x6, URZ ;  /* 0x000000062f0a7899 */ /* 0x000fe400080006ff */
[----:B------:R-:W-:Y:S01]  /*7c20*/  UIADD3 UR8, UPT, UPT, UR6, 0x300, URZ ;  /* 0x0000030006087890 */ /* 0x000fe2000fffe0ff */
[----:B------:R-:W-:Y:S01]  /*7c30*/  UMOV UR11, UR36 ;  /* 0x00000024000b7c82 */ /* 0x000fe20008000000 */
[----:B------:R-:W-:Y:S02]  /*7c40*/  UIADD3 UR25, UPT, UPT, UR9, 0x10, URZ ;  /* 0x0000001009197890 */ /* 0x000fe4000fffe0ff */
[----:B------:R-:W-:Y:S01]  /*7c50*/  UIADD3 UR24, UPT, UPT, UR6, 0xb00, URZ ;  /* 0x00000b0006187890 */ /* 0x000fe2000fffe0ff */
[----:B------:R-:W-:Y:S01]  /*7c60*/  UMOV UR27, UR36 ;  /* 0x00000024001b7c82 */ /* 0x000fe20008000000 */
[----:B--2---:R-:W-:Y:S01]  /*7c70*/  UIADD3 UR4, UP0, UPT, UR12, 0x680, URZ ;  /* 0x000006800c047890 */ /* 0x004fe2000ff1e0ff */
[----:B------:R-:W-:Y:S01]  /*7c80*/  UMOV UR26, UR10 ;  /* 0x0000000a001a7c82 */ /* 0x000fe20008000000 */
[----:B------:R-:W-:Y:S02]  /*7c90*/  UIADD3 UR21, UPT, UPT, UR9, 0x20, URZ ;  /* 0x0000002009157890 */ /* 0x000fe4000fffe0ff */
[----:B------:R-:W-:Y:S02]  /*7ca0*/  UIADD3.X UR5, UPT, UPT, URZ, UR13, URZ, UP0, !UPT ;  /* 0x0000000dff057290 */ /* 0x000fe400087fe4ff */
[----:B------:R-:W-:Y:S01]  /*7cb0*/  UIADD3 UR20, UPT, UPT, UR6, 0x1300, URZ ;  /* 0x0000130006147890 */ /* 0x000fe2000fffe0ff */
[----:B------:R-:W-:Y:S01]  /*7cc0*/  UMOV UR23, UR36 ;  /* 0x0000002400177c82 */ /* 0x000fe20008000000 */
[----:B------:R-:W-:Y:S01]  /*7cd0*/  UMOV UR22, UR10 ;  /* 0x0000000a00167c82 */ /* 0x000fe20008000000 */
[----:B------:R-:W-:Y:S02]  /*7ce0*/  UIADD3 UR17, UPT, UPT, UR9, 0x30, URZ ;  /* 0x0000003009117890 */ /* 0x000fe4000fffe0ff */
[----:B------:R-:W-:Y:S02]  /*7cf0*/  UIADD3 UR16, UPT, UPT, UR6, 0x1b00, URZ ;  /* 0x00001b0006107890 */ /* 0x000fe4000fffe0ff */
[----:B------:R2:W-:Y:S01]  /*7d00*/  UTMASTG.3D [UR8], [UR4] ;  /* 0x00000008040073b5 */ /* 0x0005e20008010000 */
[----:B------:R-:W-:Y:S01]  /*7d10*/  UMOV UR19, UR36 ;  /* 0x0000002400137c82 */ /* 0x000fe20008000000 */
[----:B------:R-:W-:Y:S01]  /*7d20*/  UMOV UR18, UR10 ;  /* 0x0000000a00127c82 */ /* 0x000fe20008000000 */
[----:B------:R-:W-:Y:S02]  /*7d30*/  UIADD3 UR13, UPT, UPT, UR9, 0x40, URZ ;  /* 0x00000040090d7890 */ /* 0x000fe4000fffe0ff */
[----:B------:R-:W-:Y:S01]  /*7d40*/  UIADD3 UR12, UPT, UPT, UR6, 0x2300, URZ ;  /* 0x00002300060c7890 */ /* 0x000fe2000fffe0ff */
[----:B------:R-:W-:Y:S01]  /*7d50*/  UMOV UR15, UR36 ;  /* 0x00000024000f7c82 */ /* 0x000fe20008000000 */
[----:B------:R2:W-:Y:S01]  /*7d60*/  UTMASTG.3D [UR24], [UR4] ;  /* 0x00000018040073b5 */ /* 0x0005e20008010000 */
[----:B------:R-:W-:Y:S01]  /*7d70*/  UMOV UR14, UR10 ;  /* 0x0000000a000e7c82 */ /* 0x000fe20008000000 */
[----:B------:R2:W-:Y:S01]  /*7d80*/  UTMASTG.3D [UR20], [UR4] ;  /* 0x00000014040073b5 */ /* 0x0005e20008010000 */
[----:B------:R2:W-:Y:S04]  /*7d90*/  UTMASTG.3D [UR16], [UR4] ;  /* 0x00000010040073b5 */ /* 0x0005e80008010000 */
[----:B------:R2:W-:Y:S02]  /*7da0*/  UTMASTG.3D [UR12], [UR4] ;  /* 0x0000000c040073b5 */ /* 0x0005e40008010000 */
[----:B--2---:R0:W-:Y:S02]  /*7db0*/  UTMACMDFLUSH ;  /* 0x00000000000079b7 */ /* 0x0041e40000000000 */
.L_x_123:
[----:B------:R-:W-:Y:S05]  /*7dc0*/  BSYNC.RECONVERGENT B0 ;  /* 0x0000000000007941 */ /* 0x000fea0003800200 */
.L_x_122:
[----:B------:R-:W-:Y:S04]  /*7dd0*/  BSSY.RECONVERGENT B0, `(.L_x_124) ;  /* 0x0000003000007945 */ /* 0x000fe80003800200 */
[----:B------:R-:W-:Y:S05]  /*7de0*/  @P0 BRA `(.L_x_125) ;  /* 0x0000000000040947 */ /* 0x000fea0003800000 */
[----:B------:R-:W-:Y:S04]  /*7df0*/  DEPBAR.LE SB0, 0x0 ;  /* 0x000080000000791a */ /* 0x000fe80000000000 */
.L_x_125:
[----:B------:R-:W-:Y:S05]  /*7e00*/  BSYNC.RECONVERGENT B0 ;  /* 0x0000000000007941 */ /* 0x000fea0003800200 */
.L_x_124:
[----:B------:R-:W-:Y:S01]  /*7e10*/  BAR.SYNC.DEFER_BLOCKING 0x1, 0x80 ;  /* 0x0042000000007b1d */ /* 0x000fe20000010000 */
[----:B------:R-:W-:Y:S01]  /*7e20*/  UIADD3 UR49, UPT, UPT, UR49, 0x1, URZ ;  /* 0x0000000131317890 */ /* 0x000fe2000fffe0ff */
[----:B------:R-:W-:Y:S03]  /*7e30*/  IADD3 R56, PT, PT, R56, 0x1, RZ ;  /* 0x0000000138387810 */ /* 0x000fe60007ffe0ff */
[----:B------:R-:W-:Y:S09]  /*7e40*/  UISETP.NE.AND UP0, UPT, UR49, URZ, UPT ;  /* 0x000000ff3100728c */ /* 0x000ff2000bf05270 */
[----:B------:R-:W-:Y:S05]  /*7e50*/  BRA.U !UP0, `(.L_x_126) ;  /* 0x0000000108287547 */ /* 0x000fea000b800000 */
[----:B------:R-:W-:Y:S01]  /*7e60*/  ISETP.NE.AND P0, PT, R105, RZ, PT ;  /* 0x000000ff6900720c */ /* 0x000fe20003f05270 */
[----:B-1----:R-:W1:Y:S11]  /*7e70*/  S2R R0, SR_CgaCtaId ;  /* 0x0000000000007919 */ /* 0x002e760000008800 */
[----:B------:R-:W-:Y:S01]  /*7e80*/  @!UPT UIADD3 URZ, UPT, UPT, URZ, URZ, URZ ;  /* 0x000000fffffff290 */ /* 0x000fe2000fffe0ff */
[C---:B------:R-:W-:Y:S01]  /*7e90*/  @P0 LEA R3, R100.reuse, UR46, 0x3 ;  /* 0x0000002e64030c11 */ /* 0x040fe2000f8e18ff */
[----:B------:R-:W-:Y:S04]  /*7ea0*/  VIADD R100, R100, 0x1 ;  /* 0x0000000164647836 */ /* 0x000fe80000000000 */
[----:B------:R-:W-:Y:S05]  /*7eb0*/  @P0 VIADD R3, R3, 0x170 ;  /* 0x0000017003030836 */ /* 0x000fea0000000000 */
[----:B-1----:R-:W-:Y:S04]  /*7ec0*/  @P0 PRMT R0, R0, 0x654, R3 ;  /* 0x0000065400000816 */ /* 0x002fe80000000003 */
[----:B------:R2:W-:Y:S01]  /*7ed0*/  @P0 SYNCS.ARRIVE.TRANS64.RED.A1T0 RZ, [R0+URZ], RZ ;  /* 0x000000ff00ff09a7 */ /* 0x0005e200081004ff */
[C---:B------:R-:W-:Y:S04]  /*7ee0*/  ISETP.NE.AND P0, PT, R100.reuse, 0x2, PT ;  /* 0x000000026400780c */ /* 0x040fe80003f05270 */
[----:B------:R-:W-:Y:S09]  /*7ef0*/  SEL R100, R100, RZ, P0 ;  /* 0x000000ff64647207 */ /* 0x000ff20000000000 */
.L_x_126:
[----:B------:R-:W-:Y:S01]  /*7f00*/  ISETP.NE.AND P0, PT, R99, 0x2, PT ;  /* 0x000000026300780c */ /* 0x000fe20003f05270 */
[----:B------:R-:W-:Y:S01]  /*7f10*/  UISETP.NE.AND UP1, UPT, UR56, URZ, UPT ;  /* 0x000000ff3800728c */ /* 0x000fe2000bf25270 */
[----:B------:R-:W-:Y:S01]  /*7f20*/  ISETP.NE.AND P1, PT, R56, 0x4, PT ;  /* 0x000000043800780c */ /* 0x000fe20003f25270 */
[----:B------:R-:W-:Y:S01]  /*7f30*/  UISETP.NE.AND UP0, UPT, UR7, 0x2, UPT ;  /* 0x000000020700788c */ /* 0x000fe2000bf05270 */
[----:B------:R-:W-:Y:S01]  /*7f40*/  SEL R3, RZ, 0x1, P0 ;  /* 0x00000001ff037807 */ /* 0x000fe20000000000 */
[----:B------:R-:W-:Y:S01]  /*7f50*/  UIADD3 UR48, UPT, UPT, UR37, UR58, URZ ;  /* 0x0000003a25307290 */ /* 0x000fe2000fffe0ff */
[----:B-12---:R-:W-:Y:S01]  /*7f60*/  SEL R0, RZ, 0x1, P1 ;  /* 0x00000001ff007807 */ /* 0x006fe20000800000 */
[----:B------:R-:W-:Y:S01]  /*7f70*/  USEL UR4, URZ, 0x1, UP0 ;  /* 0x00000001ff047887 */ /* 0x000fe20008000000 */
[----:B------:R-:W-:Y:S01]  /*7f80*/  LOP3.LUT R101, R101, R3, RZ, 0x3c, !PT ;  /* 0x0000000365657212 */ /* 0x000fe200078e3cff */
[----:B------:R-:W-:Y:S01]  /*7f90*/  UIADD3 UR47, UPT, UPT, UR38, UR59, URZ ;  /* 0x0000003b262f7290 */ /* 0x000fe2000fffe0ff */
[----:B------:R-:W-:Y:S01]  /*7fa0*/  LOP3.LUT R102, R102, R0, RZ, 0x3c, !PT ;  /* 0x0000000066667212 */ /* 0x000fe200078e3cff */
[----:B------:R-:W-:Y:S01]  /*7fb0*/  USEL UR45, UR7, URZ, UP0 ;  /* 0x000000ff072d7287 */ /* 0x000fe20008000000 */
[----:B------:R-:W-:Y:S01]  /*7fc0*/  SEL R99, R99, RZ, P0 ;  /* 0x000000ff63637207 */ /* 0x000fe20000000000 */
[----:B------:R-:W-:Y:S01]  /*7fd0*/  UMOV UR36, UR57 ;  /* 0x0000003900247c82 */ /* 0x000fe20008000000 */
[----:B------:R-:W-:Y:S02]  /*7fe0*/  SEL R56, R56, RZ, P1 ;  /* 0x000000ff38387207 */ /* 0x000fe40000800000 */
[----:B------:R-:W-:Y:S01]  /*7ff0*/  LOP3.LUT R103, R103, UR4, RZ, 0x3c, !PT ;  /* 0x0000000467677c12 */ /* 0x000fe2000f8e3cff */
[----:B------:R-:W-:Y:S06]  /*8000*/  BRA.U UP1, `(.L_x_127) ;  /* 0xffffffd901c47547 */ /* 0x000fec000b83ffff */
[----:B------:R-:W-:-:S09]  /*8010*/  UISETP.NE.AND UP0, UPT, UR63, URZ, UPT ;  /* 0x000000ff3f00728c */ /* 0x000fd2000bf05270 */
[----:B------:R-:W-:Y:S05]  /*8020*/  BRA.U !UP0, `(.L_x_128) ;  /* 0x0000000108487547 */ /* 0x000fea000b800000 */
[----:B------:R-:W1:Y:S02]  /*8030*/  LDCU.64 UR4, c[0x0][0x890] ;  /* 0x00011200ff0477ac */ /* 0x000e640008000a00 */
[----:B-1----:R-:W-:-:S04]  /*8040*/  UISETP.NE.U32.AND UP0, UPT, UR4, URZ, UPT ;  /* 0x000000ff0400728c */ /* 0x002fc8000bf05070 */
[----:B------:R-:W-:-:S09]  /*8050*/  UISETP.NE.AND.EX UP0, UPT, UR5, URZ, UPT, UP0 ;  /* 0x000000ff0500728c */ /* 0x000fd2000bf05300 */
[----:B------:R-:W-:Y:S05]  /*8060*/  BRA.U UP0, `(.L_x_129) ;  /* 0x00000001000c7547 */ /* 0x000fea000b800000 */
[----:B------:R-:W-:-:S13]  /*8070*/  FSETP.NEU.AND P0, PT, R58, RZ, PT ;  /* 0x000000ff3a00720b */ /* 0x000fda0003f0d000 */
[----:B------:R-:W-:Y:S05]  /*8080*/  @!P0 EXIT ;  /* 0x000000000000894d */ /* 0x000fea0003800000 */
[----:B------:R-:W-:Y:S05]  /*8090*/  BRA `(.L_x_128) ;  /* 0x00000000002c7947 */ /* 0x000fea0003800000 */
.L_x_129:
[----:B------:R-:W-:Y:S01]  /*80a0*/  LOP3.LUT P0, RZ, R97, 0xff, RZ, 0xc0, !PT ;  /* 0x000000ff61ff7812 */ /* 0x000fe2000780c0ff */
[----:B------:R-:W-:-:S12]  /*80b0*/  BSSY.RECONVERGENT B0, `(.L_x_128) ;  /* 0x0000009000007945 */ /* 0x000fd80003800200 */
[----:B------:R-:W-:Y:S05]  /*80c0*/  @P0 BRA `(.L_x_130) ;  /* 0x0000000000140947 */ /* 0x000fea0003800000 */
[----:B------:R-:W1:Y:S02]  /*80d0*/  LDCU.64 UR4, c[0x0][0x888] ;  /* 0x00011100ff0477ac */ /* 0x000e640008000a00 */
[----:B-1----:R-:W-:-:S04]  /*80e0*/  ISETP.NE.U32.AND P0, PT, RZ, UR4, PT ;  /* 0x00000004ff007c0c */ /* 0x002fc8000bf05070 */
[----:B------:R-:W-:-:S13]  /*80f0*/  ISETP.NE.AND.EX P0, PT, RZ, UR5, PT, P0 ;  /* 0x00000005ff007c0c */ /* 0x000fda000bf05300 */
[----:B------:R-:W-:Y:S05]  /*8100*/  @!P0 EXIT ;  /* 0x000000000000894d */ /* 0x000fea0003800000 */
[----:B------:R-:W-:Y:S05]  /*8110*/  BRA `(.L_x_131) ;  /* 0x0000000000087947 */ /* 0x000fea0003800000 */
.L_x_130:
[----:B------:R-:W-:-:S13]  /*8120*/  FSETP.NEU.AND P0, PT, R58, RZ, PT ;  /* 0x000000ff3a00720b */ /* 0x000fda0003f0d000 */
[----:B------:R-:W-:Y:S05]  /*8130*/  @!P0 EXIT ;  /* 0x000000000000894d */ /* 0x000fea0003800000 */
.L_x_131:
[----:B------:R-:W-:Y:S05]  /*8140*/  BSYNC.RECONVERGENT B0 ;  /* 0x0000000000007941 */ /* 0x000fea0003800200 */
.L_x_128:
[----:B------:R-:W-:-:S04]  /*8150*/  DEPBAR.LE SB0, 0x0 ;  /* 0x000080000000791a */ /* 0x000fc80000000000 */
[----:B------:R-:W-:Y:S05]  /*8160*/  EXIT ;  /* 0x000000000000794d */ /* 0x000fea0003800000 */
.L_x_25:
[----:B-1----:R1:W2:Y:S02]  /*8170*/  SYNCS.PHASECHK.TRANS64.TRYWAIT P0, [R0+URZ+0x200], R2 ;  /* 0x00020002000075a7 */ /* 0x0022a400080011ff */
[----:B--2---:R-:W-:Y:S05]  /*8180*/  @!P0 NANOSLEEP.SYNCS 0x989680 ;  /* 0x009896800000895d */ /* 0x004fea0003900000 */
[----:B------:R-:W2:Y:S02]  /*8190*/  @!P0 SYNCS.PHASECHK.TRANS64 P0, [R0+URZ+0x200], R2 ;  /* 0x00020002000085a7 */ /* 0x000ea400080010ff */
[----:B--2---:R-:W-:Y:S05]  /*81a0*/  @!P0 BRA `(.L_x_25) ;  /* 0xfffffffc00f08947 */ /* 0x004fea000383ffff */
[----:B------:R-:W-:Y:S05]  /*81b0*/  BRA `(.L_x_132) ;  /* 0xffffff9800447947 */ /* 0x000fea000383ffff */
.L_x_28:
[----:B-1----:R-:W-:Y:S07]  /*81c0*/  MOV R0, UR33 ;  /* 0x0000002100007c02 */ /* 0x002fee0008000f00 */
.L_x_133:
[----:B-1----:R1:W2:Y:S02]  /*81d0*/  SYNCS.PHASECHK.TRANS64.TRYWAIT P0, [R0+URZ+0xb0], R3 ;  /* 0x0000b003000075a7 */ /* 0x0022a400080011ff */
[----:B--2---:R-:W-:Y:S05]  /*81e0*/  @!P0 NANOSLEEP.SYNCS 0x989680 ;  /* 0x009896800000895d */ /* 0x004fea0003900000 */
[----:B------:R-:W2:Y:S02]  /*81f0*/  @!P0 SYNCS.PHASECHK.TRANS64 P0, [R0+URZ+0xb0], R3 ;  /* 0x0000b003000085a7 */ /* 0x000ea400080010ff */
[----:B--2---:R-:W-:Y:S05]  /*8200*/  @!P0 BRA `(.L_x_133) ;  /* 0xfffffffc00f08947 */ /* 0x004fea000383ffff */
[----:B------:R-:W-:Y:S05]  /*8210*/  BRA `(.L_x_27) ;  /* 0xffffff9800847947 */ /* 0x000fea000383ffff */
.L_x_35:
[----:B-1----:R-:W-:Y:S07]  /*8220*/  MOV R0, UR9 ;  /* 0x0000000900007c02 */ /* 0x002fee0008000f00 */
.L_x_134:
[----:B-1----:R1:W2:Y:S02]  /*8230*/  SYNCS.PHASECHK.TRANS64.TRYWAIT P0, [R0+URZ+0xb0], R3 ;  /* 0x0000b003000075a7 */ /* 0x0022a400080011ff */
[----:B--2---:R-:W-:Y:S05]  /*8240*/  @!P0 NANOSLEEP.SYNCS 0x989680 ;  /* 0x009896800000895d */ /* 0x004fea0003900000 */
[----:B------:R-:W2:Y:S02]  /*8250*/  @!P0 SYNCS.PHASECHK.TRANS64 P0, [R0+URZ+0xb0], R3 ;  /* 0x0000b003000085a7 */ /* 0x000ea400080010ff */
[----:B--2---:R-:W-:Y:S05]  /*8260*/  @!P0 BRA `(.L_x_134) ;  /* 0xfffffffc00f08947 */ /* 0x004fea000383ffff */
[----:B------:R-:W-:Y:S05]  /*8270*/  BRA `(.L_x_34) ;  /* 0xffffff9c00447947 */ /* 0x000fea000383ffff */
.L_x_40:
[----:B-1----:R1:W2:Y:S02]  /*8280*/  SYNCS.PHASECHK.TRANS64.TRYWAIT P0, [R3+URZ+0x190], R0 ;  /* 0x00019000030075a7 */ /* 0x0022a400080011ff */
[----:B--2---:R-:W-:Y:S05]  /*8290*/  @!P0 NANOSLEEP.SYNCS 0x989680 ;  /* 0x009896800000895d */ /* 0x004fea0003900000 */
[----:B------:R-:W2:Y:S02]  /*82a0*/  @!P0 SYNCS.PHASECHK.TRANS64 P0, [R3+URZ+0x190], R0 ;  /* 0x00019000030085a7 */ /* 0x000ea400080010ff */
[----:B--2---:R-:W-:Y:S05]  /*82b0*/  @!P0 BRA `(.L_x_40) ;  /* 0xfffffffc00f08947 */ /* 0x004fea000383ffff */
[----:B------:R-:W-:Y:S05]  /*82c0*/  BRA `(.L_x_135) ;  /* 0xffffff9c00e47947 */ /* 0x000fea000383ffff */
.L_x_44:
[----:B------:R-:W-:-:S07]  /*82d0*/  MOV R0, UR4 ;  /* 0x0000000400007c02 */ /* 0x000fce0008000f00 */
.L_x_136:
[----:B-1----:R1:W2:Y:S02]  /*82e0*/  SYNCS.PHASECHK.TRANS64.TRYWAIT P0, [R0+URZ], R2 ;  /* 0x00000002000075a7 */ /* 0x0022a400080011ff */
[----:B--2---:R-:W-:Y:S05]  /*82f0*/  @!P0 NANOSLEEP.SYNCS 0x989680 ;  /* 0x009896800000895d */ /* 0x004fea0003900000 */
[----:B------:R-:W2:Y:S02]  /*8300*/  @!P0 SYNCS.PHASECHK.TRANS64 P0, [R0+URZ], R2 ;  /* 0x00000002000085a7 */ /* 0x000ea400080010ff */
[----:B--2---:R-:W-:Y:S05]  /*8310*/  @!P0 BRA `(.L_x_136) ;  /* 0xfffffffc00f08947 */ /* 0x004fea000383ffff */
[----:B------:R-:W-:Y:S05]  /*8320*/  BRA `(.L_x_137) ;  /* 0xffffffa400887947 */ /* 0x000fea000383ffff */
.L_x_45:
[----:B------:R-:W-:-:S07]  /*8330*/  MOV R0, UR5 ;  /* 0x0000000500007c02 */ /* 0x000fce0008000f00 */
.L_x_138:
[----:B-1----:R1:W2:Y:S02]  /*8340*/  SYNCS.PHASECHK.TRANS64.TRYWAIT P0, [R0+URZ], R3 ;  /* 0x00000003000075a7 */ /* 0x0022a400080011ff */
[----:B--2---:R-:W-:Y:S05]  /*8350*/  @!P0 NANOSLEEP.SYNCS 0x989680 ;  /* 0x009896800000895d */ /* 0x004fea0003900000 */
[----:B------:R-:W2:Y:S02]  /*8360*/  @!P0 SYNCS.PHASECHK.TRANS64 P0, [R0+URZ], R3 ;  /* 0x00000003000085a7 */ /* 0x000ea400080010ff */
[----:B--2---:R-:W-:Y:S05]  /*8370*/  @!P0 BRA `(.L_x_138) ;  /* 0xfffffffc00f08947 */ /* 0x004fea000383ffff */
[----:B------:R-:W-:Y:S05]  /*8380*/  BRA `(.L_x_139) ;  /* 0xffffffa400947947 */ /* 0x000fea000383ffff */
.L_x_46:
[----:B------:R-:W-:-:S07]  /*8390*/  MOV R0, UR5 ;  /* 0x0000000500007c02 */ /* 0x000fce0008000f00 */
.L_x_140:
[----:B-1----:R1:W2:Y:S02]  /*83a0*/  SYNCS.PHASECHK.TRANS64.TRYWAIT P0, [R0+URZ], R3 ;  /* 0x00000003000075a7 */ /* 0x0022a400080011ff */
[----:B--2---:R-:W-:Y:S05]  /*83b0*/  @!P0 NANOSLEEP.SYNCS 0x989680 ;  /* 0x009896800000895d */ /* 0x004fea0003900000 */
[----:B------:R-:W2:Y:S02]  /*83c0*/  @!P0 SYNCS.PHASECHK.TRANS64 P0, [R0+URZ], R3 ;  /* 0x00000003000085a7 */ /* 0x000ea400080010ff */
[----:B--2---:R-:W-:Y:S05]  /*83d0*/  @!P0 BRA `(.L_x_140) ;  /* 0xfffffffc00f08947 */ /* 0x004fea000383ffff */
[----:B------:R-:W-:Y:S05]  /*83e0*/  BRA `(.L_x_141) ;  /* 0xffffffa400a07947 */ /* 0x000fea000383ffff */
.L_x_47:
[----:B------:R-:W-:-:S07]  /*83f0*/  MOV R0, UR5 ;  /* 0x0000000500007c02 */ /* 0x000fce0008000f00 */
.L_x_142:
[----:B-1----:R1:W2:Y:S02]  /*8400*/  SYNCS.PHASECHK.TRANS64.TRYWAIT P0, [R0+URZ], R3 ;  /* 0x00000003000075a7 */ /* 0x0022a400080011ff */
[----:B--2---:R-:W-:Y:S05]  /*8410*/  @!P0 NANOSLEEP.SYNCS 0x989680 ;  /* 0x009896800000895d */ /* 0x004fea0003900000 */
[----:B------:R-:W2:Y:S02]  /*8420*/  @!P0 SYNCS.PHASECHK.TRANS64 P0, [R0+URZ], R3 ;  /* 0x00000003000085a7 */ /* 0x000ea400080010ff */
[----:B--2---:R-:W-:Y:S05]  /*8430*/  @!P0 BRA `(.L_x_142) ;  /* 0xfffffffc00f08947 */ /* 0x004fea000383ffff */
[----:B------:R-:W-:Y:S05]  /*8440*/  BRA `(.L_x_143) ;  /* 0xffffffa400ac7947 */ /* 0x000fea000383ffff */
.L_x_48:
[----:B------:R-:W-:-:S07]  /*8450*/  MOV R0, UR5 ;  /* 0x0000000500007c02 */ /* 0x000fce0008000f00 */
.L_x_144:
[----:B-1----:R1:W2:Y:S02]  /*8460*/  SYNCS.PHASECHK.TRANS64.TRYWAIT P0, [R0+URZ], R3 ;  /* 0x00000003000075a7 */ /* 0x0022a400080011ff */
[----:B--2---:R-:W-:Y:S05]  /*8470*/  @!P0 NANOSLEEP.SYNCS 0x989680 ;  /* 0x009896800000895d */ /* 0x004fea0003900000 */
[----:B------:R-:W2:Y:S02]  /*8480*/  @!P0 SYNCS.PHASECHK.TRANS64 P0, [R0+URZ], R3 ;  /* 0x00000003000085a7 */ /* 0x000ea400080010ff */
[----:B--2---:R-:W-:Y:S05]  /*8490*/  @!P0 BRA `(.L_x_144) ;  /* 0xfffffffc00f08947 */ /* 0x004fea000383ffff */
[----:B------:R-:W-:Y:S05]  /*84a0*/  BRA `(.L_x_145) ;  /* 0xffffffa400b87947 */ /* 0x000fea000383ffff */
.L_x_49:
[----:B------:R-:W-:-:S07]  /*84b0*/  MOV R0, UR5 ;  /* 0x0000000500007c02 */ /* 0x000fce0008000f00 */
.L_x_146:
[----:B-1----:R1:W2:Y:S02]  /*84c0*/  SYNCS.PHASECHK.TRANS64.TRYWAIT P0, [R0+URZ], R3 ;  /* 0x00000003000075a7 */ /* 0x0022a400080011ff */
[----:B--2---:R-:W-:Y:S05]  /*84d0*/  @!P0 NANOSLEEP.SYNCS 0x989680 ;  /* 0x009896800000895d */ /* 0x004fea0003900000 */
[----:B------:R-:W2:Y:S02]  /*84e0*/  @!P0 SYNCS.PHASECHK.TRANS64 P0, [R0+URZ], R3 ;  /* 0x00000003000085a7 */ /* 0x000ea400080010ff */
[----:B--2---:R-:W-:Y:S05]  /*84f0*/  @!P0 BRA `(.L_x_146) ;  /* 0xfffffffc00f08947 */ /* 0x004fea000383ffff */
[----:B------:R-:W-:Y:S05]  /*8500*/  BRA `(.L_x_147) ;  /* 0xffffffa400c47947 */ /* 0x000fea000383ffff */
.L_x_50:
[----:B------:R-:W-:-:S07]  /*8510*/  MOV R0, UR5 ;  /* 0x0000000500007c02 */ /* 0x000fce0008000f00 */
.L_x_148:
[----:B-1----:R1:W2:Y:S02]  /*8520*/  SYNCS.PHASECHK.TRANS64.TRYWAIT P0, [R0+URZ], R3 ;  /* 0x00000003000075a7 */ /* 0x0022a400080011ff */
[----:B--2---:R-:W-:Y:S05]  /*8530*/  @!P0 NANOSLEEP.SYNCS 0x989680 ;  /* 0x009896800000895d */ /* 0x004fea0003900000 */
[----:B------:R-:W2:Y:S02]  /*8540*/  @!P0 SYNCS.PHASECHK.TRANS64 P0, [R0+URZ], R3 ;  /* 0x00000003000085a7 */ /* 0x000ea400080010ff */
[----:B--2---:R-:W-:Y:S05]  /*8550*/  @!P0 BRA `(.L_x_148) ;  /* 0xfffffffc00f08947 */ /* 0x004fea000383ffff */
[----:B------:R-:W-:Y:S05]  /*8560*/  BRA `(.L_x_149) ;  /* 0xffffffa400d07947 */ /* 0x000fea000383ffff */
.L_x_51:
[----:B------:R-:W-:-:S07]  /*8570*/  MOV R0, UR5 ;  /* 0x0000000500007c02 */ /* 0x000fce0008000f00 */
.L_x_150:
[----:B-1----:R1:W2:Y:S02]  /*8580*/  SYNCS.PHASECHK.TRANS64.TRYWAIT P0, [R0+URZ], R3 ;  /* 0x00000003000075a7 */ /* 0x0022a400080011ff */
[----:B--2---:R-:W-:Y:S05]  /*8590*/  @!P0 NANOSLEEP.SYNCS 0x989680 ;  /* 0x009896800000895d */ /* 0x004fea0003900000 */
[----:B------:R-:W2:Y:S02]  /*85a0*/  @!P0 SYNCS.PHASECHK.TRANS64 P0, [R0+URZ], R3 ;  /* 0x00000003000085a7 */ /* 0x000ea400080010ff */
[----:B--2---:R-:W-:Y:S05]  /*85b0*/  @!P0 BRA `(.L_x_150) ;  /* 0xfffffffc00f08947 */ /* 0x004fea000383ffff */
[----:B------:R-:W-:Y:S05]  /*85c0*/  BRA `(.L_x_151) ;  /* 0xffffffa400dc7947 */ /* 0x000fea000383ffff */
.L_x_52:
[----:B------:R-:W-:-:S07]  /*85d0*/  MOV R0, UR5 ;  /* 0x0000000500007c02 */ /* 0x000fce0008000f00 */
.L_x_152:
[----:B-1----:R1:W2:Y:S02]  /*85e0*/  SYNCS.PHASECHK.TRANS64.TRYWAIT P0, [R0+URZ], R3 ;  /* 0x00000003000075a7 */ /* 0x0022a400080011ff */
[----:B--2---:R-:W-:Y:S05]  /*85f0*/  @!P0 NANOSLEEP.SYNCS 0x989680 ;  /* 0x009896800000895d */ /* 0x004fea0003900000 */
[----:B------:R-:W2:Y:S02]  /*8600*/  @!P0 SYNCS.PHASECHK.TRANS64 P0, [R0+URZ], R3 ;  /* 0x00000003000085a7 */ /* 0x000ea400080010ff */
[----:B--2---:R-:W-:Y:S05]  /*8610*/  @!P0 BRA `(.L_x_152) ;  /* 0xfffffffc00f08947 */ /* 0x004fea000383ffff */
[----:B------:R-:W-:Y:S05]  /*8620*/  BRA `(.L_x_153) ;  /* 0xffffffa400e87947 */ /* 0x000fea000383ffff */
.L_x_53:
[----:B------:R-:W-:-:S07]  /*8630*/  MOV R0, UR5 ;  /* 0x0000000500007c02 */ /* 0x000fce0008000f00 */
.L_x_154:
[----:B-1----:R1:W2:Y:S02]  /*8640*/  SYNCS.PHASECHK.TRANS64.TRYWAIT P0, [R0+URZ], R3 ;  /* 0x00000003000075a7 */ /* 0x0022a400080011ff */
[----:B--2---:R-:W-:Y:S05]  /*8650*/  @!P0 NANOSLEEP.SYNCS 0x989680 ;  /* 0x009896800000895d */ /* 0x004fea0003900000 */
[----:B------:R-:W2:Y:S02]  /*8660*/  @!P0 SYNCS.PHASECHK.TRANS64 P0, [R0+URZ], R3 ;  /* 0x00000003000085a7 */ /* 0x000ea400080010ff */
[----:B--2---:R-:W-:Y:S05]  /*8670*/  @!P0 BRA `(.L_x_154) ;  /* 0xfffffffc00f08947 */ /* 0x004fea000383ffff */
[----:B------:R-:W-:Y:S05]  /*8680*/  BRA `(.L_x_155) ;  /* 0xffffffa400f47947 */ /* 0x000fea000383ffff */
.L_x_54:
[----:B------:R-:W-:-:S07]  /*8690*/  MOV R0, UR5 ;  /* 0x0000000500007c02 */ /* 0x000fce0008000f00 */
.L_x_156:
[----:B-1----:R1:W2:Y:S02]  /*86a0*/  SYNCS.PHASECHK.TRANS64.TRYWAIT P0, [R0+URZ], R3 ;  /* 0x00000003000075a7 */ /* 0x0022a400080011ff */
[----:B--2---:R-:W-:Y:S05]  /*86b0*/  @!P0 NANOSLEEP.SYNCS 0x989680 ;  /* 0x009896800000895d */ /* 0x004fea0003900000 */
[----:B------:R-:W2:Y:S02]  /*86c0*/  @!P0 SYNCS.PHASECHK.TRANS64 P0, [R0+URZ], R3 ;  /* 0x00000003000085a7 */ /* 0x000ea400080010ff */
[----:B--2---:R-:W-:Y:S05]  /*86d0*/  @!P0 BRA `(.L_x_156) ;  /* 0xfffffffc00f08947 */ /* 0x004fea000383ffff */
[----:B------:R-:W-:Y:S05]  /*86e0*/  BRA `(.L_x_157) ;  /* 0xffffffa800007947 */ /* 0x000fea000383ffff */
.L_x_55:
[----:B------:R-:W-:-:S07]  /*86f0*/  MOV R0, UR5 ;  /* 0x0000000500007c02 */ /* 0x000fce0008000f00 */
.L_x_158:
[----:B-1----:R1:W2:Y:S02]  /*8700*/  SYNCS.PHASECHK.TRANS64.TRYWAIT P0, [R0+URZ], R3 ;  /* 0x00000003000075a7 */ /* 0x0022a400080011ff */
[----:B--2---:R-:W-:Y:S05]  /*8710*/  @!P0 NANOSLEEP.SYNCS 0x989680 ;  /* 0x009896800000895d */ /* 0x004fea0003900000 */
[----:B------:R-:W2:Y:S02]  /*8720*/  @!P0 SYNCS.PHASECHK.TRANS64 P0, [R0+URZ], R3 ;  /* 0x00000003000085a7 */ /* 0x000ea400080010ff */
[----:B--2---:R-:W-:Y:S05]  /*8730*/  @!P0 BRA `(.L_x_158) ;  /* 0xfffffffc00f08947 */ /* 0x004fea000383ffff */
[----:B------:R-:W-:Y:S05]  /*8740*/  BRA `(.L_x_159) ;  /* 0xffffffa8000c7947 */ /* 0x000fea000383ffff */
.L_x_56:
[----:B------:R-:W-:-:S07]  /*8750*/  MOV R0, UR5 ;  /* 0x0000000500007c02 */ /* 0x000fce0008000f00 */
.L_x_160:
[----:B-1----:R1:W2:Y:S02]  /*8760*/  SYNCS.PHASECHK.TRANS64.TRYWAIT P0, [R0+URZ], R3 ;  /* 0x00000003000075a7 */ /* 0x0022a400080011ff */
[----:B--2---:R-:W-:Y:S05]  /*8770*/  @!P0 NANOSLEEP.SYNCS 0x989680 ;  /* 0x009896800000895d */ /* 0x004fea0003900000 */
[----:B------:R-:W2:Y:S02]  /*8780*/  @!P0 SYNCS.PHASECHK.TRANS64 P0, [R0+URZ], R3 ;  /* 0x00000003000085a7 */ /* 0x000ea400080010ff */
[----:B--2---:R-:W-:Y:S05]  /*8790*/  @!P0 BRA `(.L_x_160) ;  /* 0xfffffffc00f08947 */ /* 0x004fea000383ffff */
[----:B------:R-:W-:Y:S05]  /*87a0*/  BRA `(.L_x_161) ;  /* 0xffffffa800187947 */ /* 0x000fea000383ffff */
.L_x_57:
[----:B------:R-:W-:-:S07]  /*87b0*/  MOV R0, UR5 ;  /* 0x0000000500007c02 */ /* 0x000fce0008000f00 */
.L_x_162:
[----:B-1----:R1:W2:Y:S02]  /*87c0*/  SYNCS.PHASECHK.TRANS64.TRYWAIT P0, [R0+URZ], R3 ;  /* 0x00000003000075a7 */ /* 0x0022a400080011ff */
[----:B--2---:R-:W-:Y:S05]  /*87d0*/  @!P0 NANOSLEEP.SYNCS 0x989680 ;  /* 0x009896800000895d */ /* 0x004fea0003900000 */
[----:B------:R-:W2:Y:S02]  /*87e0*/  @!P0 SYNCS.PHASECHK.TRANS64 P0, [R0+URZ], R3 ;  /* 0x00000003000085a7 */ /* 0x000ea400080010ff */
[----:B--2---:R-:W-:Y:S05]  /*87f0*/  @!P0 BRA `(.L_x_162) ;  /* 0xfffffffc00f08947 */ /* 0x004fea000383ffff */
[----:B------:R-:W-:Y:S05]  /*8800*/  BRA `(.L_x_163) ;  /* 0xffffffa800247947 */ /* 0x000fea000383ffff */
.L_x_58:
[----:B------:R-:W-:-:S07]  /*8810*/  MOV R0, UR5 ;  /* 0x0000000500007c02 */ /* 0x000fce0008000f00 */
.L_x_164:
[----:B-1----:R1:W2:Y:S02]  /*8820*/  SYNCS.PHASECHK.TRANS64.TRYWAIT P0, [R0+URZ], R3 ;  /* 0x00000003000075a7 */ /* 0x0022a400080011ff */
[----:B--2---:R-:W-:Y:S05]  /*8830*/  @!P0 NANOSLEEP.SYNCS 0x989680 ;  /* 0x009896800000895d */ /* 0x004fea0003900000 */
[----:B------:R-:W2:Y:S02]  /*8840*/  @!P0 SYNCS.PHASECHK.TRANS64 P0, [R0+URZ], R3 ;  /* 0x00000003000085a7 */ /* 0x000ea400080010ff */
[----:B--2---:R-:W-:Y:S05]  /*8850*/  @!P0 BRA `(.L_x_164) ;  /* 0xfffffffc00f08947 */ /* 0x004fea000383ffff */
[----:B------:R-:W-:Y:S05]  /*8860*/  BRA `(.L_x_165) ;  /* 0xffffffa800307947 */ /* 0x000fea000383ffff */
.L_x_59:
[----:B------:R-:W-:-:S07]  /*8870*/  MOV R0, UR5 ;  /* 0x0000000500007c02 */ /* 0x000fce0008000f00 */
.L_x_166:
[----:B-1----:R1:W2:Y:S02]  /*8880*/  SYNCS.PHASECHK.TRANS64.TRYWAIT P0, [R0+URZ], R3 ;  /* 0x00000003000075a7 */ /* 0x0022a400080011ff */
[----:B--2---:R-:W-:Y:S05]  /*8890*/  @!P0 NANOSLEEP.SYNCS 0x989680 ;  /* 0x009896800000895d */ /* 0x004fea0003900000 */
[----:B------:R-:W2:Y:S02]  /*88a0*/  @!P0 SYNCS.PHASECHK.TRANS64 P0, [R0+URZ], R3 ;  /* 0x00000003000085a7 */ /* 0x000ea400080010ff */
[----:B--2---:R-:W-:Y:S05]  /*88b0*/  @!P0 BRA `(.L_x_166) ;  /* 0xfffffffc00f08947 */ /* 0x004fea000383ffff */
[----:B------:R-:W-:Y:S05]  /*88c0*/  BRA `(.L_x_167) ;  /* 0xffffffa8003c7947 */ /* 0x000fea000383ffff */
.L_x_60:
[----:B------:R-:W-:-:S07]  /*88d0*/  MOV R0, UR5 ;  /* 0x0000000500007c02 */ /* 0x000fce0008000f00 */
.L_x_168:
[----:B-1----:R1:W2:Y:S02]  /*88e0*/  SYNCS.PHASECHK.TRANS64.TRYWAIT P0, [R0+URZ], R3 ;  /* 0x00000003000075a7 */ /* 0x0022a400080011ff */
[----:B--2---:R-:W-:Y:S05]  /*88f0*/  @!P0 NANOSLEEP.SYNCS 0x989680 ;  /* 0x009896800000895d */ /* 0x004fea0003900000 */
[----:B------:R-:W2:Y:S02]  /*8900*/  @!P0 SYNCS.PHASECHK.TRANS64 P0, [R0+URZ], R3 ;  /* 0x00000003000085a7 */ /* 0x000ea400080010ff */
[----:B--2---:R-:W-:Y:S05]  /*8910*/  @!P0 BRA `(.L_x_168) ;  /* 0xfffffffc00f08947 */ /* 0x004fea000383ffff */
[----:B------:R-:W-:Y:S05]  /*8920*/  BRA `(.L_x_169) ;  /* 0xffffffa800487947 */ /* 0x000fea000383ffff */
.L_x_61:
[----:B------:R-:W-:-:S07]  /*8930*/  MOV R0, UR5 ;  /* 0x0000000500007c02 */ /* 0x000fce0008000f00 */
.L_x_170:
[----:B-1----:R1:W2:Y:S02]  /*8940*/  SYNCS.PHASECHK.TRANS64.TRYWAIT P0, [R0+URZ], R3 ;  /* 0x00000003000075a7 */ /* 0x0022a400080011ff */
[----:B--2---:R-:W-:Y:S05]  /*8950*/  @!P0 NANOSLEEP.SYNCS 0x989680 ;  /* 0x009896800000895d */ /* 0x004fea0003900000 */
[----:B------:R-:W2:Y:S02]  /*8960*/  @!P0 SYNCS.PHASECHK.TRANS64 P0, [R0+URZ], R3 ;  /* 0x00000003000085a7 */ /* 0x000ea400080010ff */
[----:B--2---:R-:W-:Y:S05]  /*8970*/  @!P0 BRA `(.L_x_170) ;  /* 0xfffffffc00f08947 */ /* 0x004fea000383ffff */
[----:B------:R-:W-:Y:S05]  /*8980*/  BRA `(.L_x_171) ;  /* 0xffffffa800547947 */ /* 0x000fea000383ffff */
.L_x_62:
[----:B------:R-:W-:-:S07]  /*8990*/  MOV R0, UR5 ;  /* 0x0000000500007c02 */ /* 0x000fce0008000f00 */
.L_x_172:
[----:B-1----:R1:W2:Y:S02]  /*89a0*/  SYNCS.PHASECHK.TRANS64.TRYWAIT P0, [R0+URZ], R3 ;  /* 0x00000003000075a7 */ /* 0x0022a400080011ff */
[----:B--2---:R-:W-:Y:S05]  /*89b0*/  @!P0 NANOSLEEP.SYNCS 0x989680 ;  /* 0x009896800000895d */ /* 0x004fea0003900000 */
[----:B------:R-:W2:Y:S02]  /*89c0*/  @!P0 SYNCS.PHASECHK.TRANS64 P0, [R0+URZ], R3 ;  /* 0x00000003000085a7 */ /* 0x000ea400080010ff */
[----:B--2---:R-:W-:Y:S05]  /*89d0*/  @!P0 BRA `(.L_x_172) ;  /* 0xfffffffc00f08947 */ /* 0x004fea000383ffff */
[----:B------:R-:W-:Y:S05]  /*89e0*/  BRA `(.L_x_173) ;  /* 0xffffffa800607947 */ /* 0x000fea000383ffff */
.L_x_63:
[----:B------:R-:W-:-:S07]  /*89f0*/  MOV R0, UR5 ;  /* 0x0000000500007c02 */ /* 0x000fce0008000f00 */
.L_x_174:
[----:B-1----:R1:W2:Y:S02]  /*8a00*/  SYNCS.PHASECHK.TRANS64.TRYWAIT P0, [R0+URZ], R3 ;  /* 0x00000003000075a7 */ /* 0x0022a400080011ff */
[----:B--2---:R-:W-:Y:S05]  /*8a10*/  @!P0 NANOSLEEP.SYNCS 0x989680 ;  /* 0x009896800000895d */ /* 0x004fea0003900000 */
[----:B------:R-:W2:Y:S02]  /*8a20*/  @!P0 SYNCS.PHASECHK.TRANS64 P0, [R0+URZ], R3 ;  /* 0x00000003000085a7 */ /* 0x000ea400080010ff */
[----:B--2---:R-:W-:Y:S05]  /*8a30*/  @!P0 BRA `(.L_x_174) ;  /* 0xfffffffc00f08947 */ /* 0x004fea000383ffff */
[----:B------:R-:W-:Y:S05]  /*8a40*/  BRA `(.L_x_175) ;  /* 0xffffffa8006c7947 */ /* 0x000fea000383ffff */
.L_x_64:
[----:B------:R-:W-:-:S07]  /*8a50*/  MOV R0, UR5 ;  /* 0x0000000500007c02 */ /* 0x000fce0008000f00 */
.L_x_176:
[----:B-1----:R1:W2:Y:S02]  /*8a60*/  SYNCS.PHASECHK.TRANS64.TRYWAIT P0, [R0+URZ], R3 ;  /* 0x00000003000075a7 */ /* 0x0022a400080011ff */
[----:B--2---:R-:W-:Y:S05]  /*8a70*/  @!P0 NANOSLEEP.SYNCS 0x989680 ;  /* 0x009896800000895d */ /* 0x004fea0003900000 */
[----:B------:R-:W2:Y:S02]  /*8a80*/  @!P0 SYNCS.PHASECHK.TRANS64 P0, [R0+URZ], R3 ;  /* 0x00000003000085a7 */ /* 0x000ea400080010ff */
[----:B--2---:R-:W-:Y:S05]  /*8a90*/  @!P0 BRA `(.L_x_176) ;  /* 0xfffffffc00f08947 */ /* 0x004fea000383ffff */
[----:B------:R-:W-:Y:S05]  /*8aa0*/  BRA `(.L_x_177) ;  /* 0xffffffa800787947 */ /* 0x000fea000383ffff */
.L_x_67:
[----:B-1----:R1:W2:Y:S02]  /*8ab0*/  SYNCS.PHASECHK.TRANS64.TRYWAIT P0, [R2+URZ+0x1f0], R4 ;  /* 0x0001f004020075a7 */ /* 0x0022a400080011ff */
[----:B--2---:R-:W-:Y:S05]  /*8ac0*/  @!P0 NANOSLEEP.SYNCS 0x989680 ;  /* 0x009896800000895d */ /* 0x004fea0003900000 */
[----:B------:R-:W2:Y:S02]  /*8ad0*/  @!P0 SYNCS.PHASECHK.TRANS64 P0, [R2+URZ+0x1f0], R4 ;  /* 0x0001f004020085a7 */ /* 0x000ea400080010ff */
[----:B--2---:R-:W-:Y:S05]  /*8ae0*/  @!P0 BRA `(.L_x_67) ;  /* 0xfffffffc00f08947 */ /* 0x004fea000383ffff */
[----:B------:R-:W-:Y:S05]  /*8af0*/  BRA `(.L_x_178) ;  /* 0xffffffa800d47947 */ /* 0x000fea000383ffff */
.L_x_68:
[----:B------:R-:W-:-:S07]  /*8b00*/  MOV R2, UR4 ;  /* 0x0000000400027c02 */ /* 0x000fce0008000f00 */
.L_x_179:
[----:B-1----:R1:W2:Y:S02]  /*8b10*/  SYNCS.PHASECHK.TRANS64.TRYWAIT P0, [R2+URZ+0x1a0], R5 ;  /* 0x0001a005020075a7 */ /* 0x0022a400080011ff */
[----:B--2---:R-:W-:Y:S05]  /*8b20*/  @!P0 NANOSLEEP.SYNCS 0x989680 ;  /* 0x009896800000895d */ /* 0x004fea0003900000 */
[----:B------:R-:W2:Y:S02]  /*8b30*/  @!P0 SYNCS.PHASECHK.TRANS64 P0, [R2+URZ+0x1a0], R5 ;  /* 0x0001a005020085a7 */ /* 0x000ea400080010ff */
[----:B--2---:R-:W-:Y:S05]  /*8b40*/  @!P0 BRA `(.L_x_179) ;  /* 0xfffffffc00f08947 */ /* 0x004fea000383ffff */
[----:B------:R-:W-:Y:S05]  /*8b50*/  BRA `(.L_x_180) ;  /* 0xffffffa800e47947 */ /* 0x000fea000383ffff */
.L_x_69:
[----:B-1----:R1:W2:Y:S02]  /*8b60*/  SYNCS.PHASECHK.TRANS64.TRYWAIT P1, [R2+URZ+0x190], R4 ;  /* 0x00019004020075a7 */ /* 0x0022a400080211ff */
[----:B--2---:R-:W-:Y:S05]  /*8b70*/  @!P1 NANOSLEEP.SYNCS 0x989680 ;  /* 0x009896800000995d */ /* 0x004fea0003900000 */
[----:B------:R-:W2:Y:S02]  /*8b80*/  @!P1 SYNCS.PHASECHK.TRANS64 P1, [R2+URZ+0x190], R4 ;  /* 0x00019004020095a7 */ /* 0x000ea400080210ff */
[----:B--2---:R-:W-:Y:S05]  /*8b90*/  @!P1 BRA `(.L_x_69) ;  /* 0xfffffffc00f09947 */ /* 0x004fea000383ffff */
[----:B------:R-:W-:Y:S05]  /*8ba0*/  BRA `(.L_x_181) ;  /* 0xffffffac00147947 */ /* 0x000fea000383ffff */
.L_x_72:
[----:B------:R-:W-:-:S07]  /*8bb0*/  MOV R0, UR4 ;  /* 0x0000000400007c02 */ /* 0x000fce0008000f00 */
.L_x_182:
[----:B-1----:R1:W2:Y:S02]  /*8bc0*/  SYNCS.PHASECHK.TRANS64.TRYWAIT P0, [R0+URZ+0x1a0], R2 ;  /* 0x0001a002000075a7 */ /* 0x0022a400080011ff */
[----:B--2---:R-:W-:Y:S05]  /*8bd0*/  @!P0 NANOSLEEP.SYNCS 0x989680 ;  /* 0x009896800000895d */ /* 0x004fea0003900000 */
[----:B------:R-:W2:Y:S02]  /*8be0*/  @!P0 SYNCS.PHASECHK.TRANS64 P0, [R0+URZ+0x1a0], R2 ;  /* 0x0001a002000085a7 */ /* 0x000ea400080010ff */
[----:B--2---:R-:W-:Y:S05]  /*8bf0*/  @!P0 BRA `(.L_x_182) ;  /* 0xfffffffc00f08947 */ /* 0x004fea000383ffff */
[----:B------:R-:W-:Y:S05]  /*8c00*/  BRA `(.L_x_71) ;  /* 0xffffffac00687947 */ /* 0x000fea000383ffff */
.L_x_79:
[----:B-1----:R1:W2:Y:S02]  /*8c10*/  SYNCS.PHASECHK.TRANS64.TRYWAIT P1, [R0+URZ+0x190], R2 ;  /* 0x00019002000075a7 */ /* 0x0022a400080211ff */
[----:B--2---:R-:W-:Y:S05]  /*8c20*/  @!P1 NANOSLEEP.SYNCS 0x989680 ;  /* 0x009896800000995d */ /* 0x004fea0003900000 */
[----:B------:R-:W2:Y:S02]  /*8c30*/  @!P1 SYNCS.PHASECHK.TRANS64 P1, [R0+URZ+0x190], R2 ;  /* 0x00019002000095a7 */ /* 0x000ea400080210ff */
[----:B--2---:R-:W-:Y:S05]  /*8c40*/  @!P1 BRA `(.L_x_79) ;  /* 0xfffffffc00f09947 */ /* 0x004fea000383ffff */
[----:B------:R-:W-:Y:S05]  /*8c50*/  BRA `(.L_x_183) ;  /* 0xffffffb000cc7947 */ /* 0x000fea000383ffff */
.L_x_80:
[----:B------:R-:W-:-:S07]  /*8c60*/  MOV R2, UR23 ;  /* 0x0000001700027c02 */ /* 0x000fce0008000f00 */
.L_x_184:
[----:B-1----:R1:W2:Y:S02]  /*8c70*/  SYNCS.PHASECHK.TRANS64.TRYWAIT P0, [R2+URZ+0x1d0], R0 ;  /* 0x0001d000020075a7 */ /* 0x0022a400080011ff */
[----:B--2---:R-:W-:Y:S05]  /*8c80*/  @!P0 NANOSLEEP.SYNCS 0x989680 ;  /* 0x009896800000895d */ /* 0x004fea0003900000 */
[----:B------:R-:W2:Y:S02]  /*8c90*/  @!P0 SYNCS.PHASECHK.TRANS64 P0, [R2+URZ+0x1d0], R0 ;  /* 0x0001d000020085a7 */ /* 0x000ea400080010ff */
[----:B--2---:R-:W-:Y:S05]  /*8ca0*/  @!P0 BRA `(.L_x_184) ;  /* 0xfffffffc00f08947 */ /* 0x004fea000383ffff */
[----:B------:R-:W-:Y:S05]  /*8cb0*/  BRA `(.L_x_185) ;  /* 0xffffffb400187947 */ /* 0x000fea000383ffff */
.L_x_83:
[----:B------:R-:W-:Y:S07]  /*8cc0*/  MOV R0, UR7 ;  /* 0x0000000700007c02 */ /* 0x000fee0008000f00 */
.L_x_186:
[----:B-1----:R1:W2:Y:S02]  /*8cd0*/  SYNCS.PHASECHK.TRANS64.TRYWAIT P0, [R0+URZ], R2 ;  /* 0x00000002000075a7 */ /* 0x0022a400080011ff */
[----:B--2---:R-:W-:Y:S05]  /*8ce0*/  @!P0 NANOSLEEP.SYNCS 0x989680 ;  /* 0x009896800000895d */ /* 0x004fea0003900000 */
[----:B------:R-:W2:Y:S02]  /*8cf0*/  @!P0 SYNCS.PHASECHK.TRANS64 P0, [R0+URZ], R2 ;  /* 0x00000002000085a7 */ /* 0x000ea400080010ff */
[----:B--2---:R-:W-:Y:S05]  /*8d00*/  @!P0 BRA `(.L_x_186) ;  /* 0xfffffffc00f08947 */ /* 0x004fea000383ffff */
[----:B------:R-:W-:Y:S05]  /*8d10*/  BRA `(.L_x_82) ;  /* 0xffffffb400347947 */ /* 0x000fea000383ffff */
.L_x_86:
[----:B------:R-:W-:-:S07]  /*8d20*/  MOV R0, UR4 ;  /* 0x0000000400007c02 */ /* 0x000fce0008000f00 */
.L_x_187:
[----:B--2---:R2:W4:Y:S02]  /*8d30*/  SYNCS.PHASECHK.TRANS64.TRYWAIT P0, [R0+URZ], R2 ;  /* 0x00000002000075a7 */ /* 0x00452400080011ff */
[----:B----4-:R-:W-:Y:S05]  /*8d40*/  @!P0 NANOSLEEP.SYNCS 0x989680 ;  /* 0x009896800000895d */ /* 0x010fea0003900000 */
[----:B------:R-:W4:Y:S02]  /*8d50*/  @!P0 SYNCS.PHASECHK.TRANS64 P0, [R0+URZ], R2 ;  /* 0x00000002000085a7 */ /* 0x000f2400080010ff */
[----:B----4-:R-:W-:Y:S05]  /*8d60*/  @!P0 BRA `(.L_x_187) ;  /* 0xfffffffc00f08947 */ /* 0x010fea000383ffff */
[----:B------:R-:W-:Y:S05]  /*8d70*/  BRA `(.L_x_188) ;  /* 0xffffffb400e87947 */ /* 0x000fea000383ffff */
.L_x_87:
[----:B------:R-:W-:-:S07]  /*8d80*/  MOV R0, UR5 ;  /* 0x0000000500007c02 */ /* 0x000fce0008000f00 */
.L_x_189:
[----:B-1----:R1:W2:Y:S02]  /*8d90*/  SYNCS.PHASECHK.TRANS64.TRYWAIT P0, [R0+URZ], R3 ;  /* 0x00000003000075a7 */ /* 0x0022a400080011ff */
[----:B--2---:R-:W-:Y:S05]  /*8da0*/  @!P0 NANOSLEEP.SYNCS 0x989680 ;  /* 0x009896800000895d */ /* 0x004fea0003900000 */
[----:B------:R-:W2:Y:S02]  /*8db0*/  @!P0 SYNCS.PHASECHK.TRANS64 P0, [R0+URZ], R3 ;  /* 0x00000003000085a7 */ /* 0x000ea400080010ff */
[----:B--2---:R-:W-:Y:S05]  /*8dc0*/  @!P0 BRA `(.L_x_189) ;  /* 0xfffffffc00f08947 */ /* 0x004fea000383ffff */
[----:B------:R-:W-:Y:S05]  /*8dd0*/  BRA `(.L_x_190) ;  /* 0xffffffb400f47947 */ /* 0x000fea000383ffff */
.L_x_88:
[----:B------:R-:W-:-:S07]  /*8de0*/  MOV R0, UR5 ;  /* 0x0000000500007c02 */ /* 0x000fce0008000f00 */
.L_x_191:
[----:B-1----:R1:W2:Y:S02]  /*8df0*/  SYNCS.PHASECHK.TRANS64.TRYWAIT P0, [R0+URZ], R3 ;  /* 0x00000003000075a7 */ /* 0x0022a400080011ff */
[----:B--2---:R-:W-:Y:S05]  /*8e00*/  @!P0 NANOSLEEP.SYNCS 0x989680 ;  /* 0x009896800000895d */ /* 0x004fea0003900000 */
[----:B------:R-:W2:Y:S02]  /*8e10*/  @!P0 SYNCS.PHASECHK.TRANS64 P0, [R0+URZ], R3 ;  /* 0x00000003000085a7 */ /* 0x000ea400080010ff */
[----:B--2---:R-:W-:Y:S05]  /*8e20*/  @!P0 BRA `(.L_x_191) ;  /* 0xfffffffc00f08947 */ /* 0x004fea000383ffff */
[----:B------:R-:W-:Y:S05]  /*8e30*/  BRA `(.L_x_192) ;  /* 0xffffffb800007947 */ /* 0x000fea000383ffff */
.L_x_89:
[----:B-1----:R-:W-:-:S07]  /*8e40*/  MOV R0, UR4 ;  /* 0x0000000400007c02 */ /* 0x002fce0008000f00 */
.L_x_193:
[----:B-1----:R1:W2:Y:S02]  /*8e50*/  SYNCS.PHASECHK.TRANS64.TRYWAIT P0, [R0+URZ], R2 ;  /* 0x00000002000075a7 */ /* 0x0022a400080011ff */
[----:B--2---:R-:W-:Y:S05]  /*8e60*/  @!P0 NANOSLEEP.SYNCS 0x989680 ;  /* 0x009896800000895d */ /* 0x004fea0003900000 */
[----:B------:R-:W2:Y:S02]  /*8e70*/  @!P0 SYNCS.PHASECHK.TRANS64 P0, [R0+URZ], R2 ;  /* 0x00000002000085a7 */ /* 0x000ea400080010ff */
[----:B--2---:R-:W-:Y:S05]  /*8e80*/  @!P0 BRA `(.L_x_193) ;  /* 0xfffffffc00f08947 */ /* 0x004fea000383ffff */
[----:B------:R-:W-:Y:S05]  /*8e90*/  BRA `(.L_x_194) ;  /* 0xffffffb8000c7947 */ /* 0x000fea000383ffff */
.L_x_94:
[----:B--2---:R2:W3:Y:S02]  /*8ea0*/  SYNCS.PHASECHK.TRANS64.TRYWAIT P0, [R3+URZ+0x190], R0 ;  /* 0x00019000030075a7 */ /* 0x0044e400080011ff */
[----:B---3--:R-:W-:Y:S05]  /*8eb0*/  @!P0 NANOSLEEP.SYNCS 0x989680 ;  /* 0x009896800000895d */ /* 0x008fea0003900000 */
[----:B------:R-:W3:Y:S02]  /*8ec0*/  @!P0 SYNCS.PHASECHK.TRANS64 P0, [R3+URZ+0x190], R0 ;  /* 0x00019000030085a7 */ /* 0x000ee400080010ff */
[----:B---3--:R-:W-:Y:S05]  /*8ed0*/  @!P0 BRA `(.L_x_94) ;  /* 0xfffffffc00f08947 */ /* 0x008fea000383ffff */
[----:B------:R-:W-:Y:S05]  /*8ee0*/  BRA `(.L_x_195) ;  /* 0xffffffbc00307947 */ /* 0x000fea000383ffff */
.L_x_97:
[----:B--2---:R-:W-:Y:S07]  /*8ef0*/  MOV R0, UR6 ;  /* 0x0000000600007c02 */ /* 0x004fee0008000f00 */
.L_x_196:
[----:B--2---:R2:W3:Y:S02]  /*8f00*/  SYNCS.PHASECHK.TRANS64.TRYWAIT P1, [R0+URZ+0x188], R2 ;  /* 0x00018802000075a7 */ /* 0x0044e400080211ff */
[----:B---3--:R-:W-:Y:S05]  /*8f10*/  @!P1 NANOSLEEP.SYNCS 0x989680 ;  /* 0x009896800000995d */ /* 0x008fea0003900000 */
[----:B------:R-:W3:Y:S02]  /*8f20*/  @!P1 SYNCS.PHASECHK.TRANS64 P1, [R0+URZ+0x188], R2 ;  /* 0x00018802000095a7 */ /* 0x000ee400080210ff */
[----:B---3--:R-:W-:Y:S05]  /*8f30*/  @!P1 BRA `(.L_x_196) ;  /* 0xfffffffc00f09947 */ /* 0x008fea000383ffff */
[----:B------:R-:W-:Y:S05]  /*8f40*/  BRA `(.L_x_96) ;  /* 0xffffffc000a07947 */ /* 0x000fea000383ffff */
.L_x_100:
[----:B------:R-:W-:Y:S07]  /*8f50*/  MOV R2, UR7 ;  /* 0x0000000700027c02 */ /* 0x000fee0008000f00 */
.L_x_197:
[----:B--2---:R2:W3:Y:S02]  /*8f60*/  SYNCS.PHASECHK.TRANS64.TRYWAIT P2, [R2+URZ+0x170], R0 ;  /* 0x00017000020075a7 */ /* 0x0044e400080411ff */
[----:B---3--:R-:W-:Y:S05]  /*8f70*/  @!P2 NANOSLEEP.SYNCS 0x989680 ;  /* 0x009896800000a95d */ /* 0x008fea0003900000 */
[----:B------:R-:W3:Y:S02]  /*8f80*/  @!P2 SYNCS.PHASECHK.TRANS64 P2, [R2+URZ+0x170], R0 ;  /* 0x000170000200a5a7 */ /* 0x000ee400080410ff */
[----:B---3--:R-:W-:Y:S05]  /*8f90*/  @!P2 BRA `(.L_x_197) ;  /* 0xfffffffc00f0a947 */ /* 0x008fea000383ffff */
[----:B------:R-:W-:Y:S05]  /*8fa0*/  BRA `(.L_x_198) ;  /* 0xffffffc000fc7947 */ /* 0x000fea000383ffff */
.L_x_102:
[----:B------:R-:W-:-:S07]  /*8fb0*/  MOV R0, UR4 ;  /* 0x0000000400007c02 */ /* 0x000fce0008000f00 */
.L_x_199:
[----:B---3--:R3:W4:Y:S02]  /*8fc0*/  SYNCS.PHASECHK.TRANS64.TRYWAIT P0, [R0+URZ], R2 ;  /* 0x00000002000075a7 */ /* 0x00872400080011ff */
[----:B----4-:R-:W-:Y:S05]  /*8fd0*/  @!P0 NANOSLEEP.SYNCS 0x989680 ;  /* 0x009896800000895d */ /* 0x010fea0003900000 */
[----:B------:R-:W4:Y:S02]  /*8fe0*/  @!P0 SYNCS.PHASECHK.TRANS64 P0, [R0+URZ], R2 ;  /* 0x00000002000085a7 */ /* 0x000f2400080010ff */
[----:B----4-:R-:W-:Y:S05]  /*8ff0*/  @!P0 BRA `(.L_x_199) ;  /* 0xfffffffc00f08947 */ /* 0x010fea000383ffff */
[----:B------:R-:W-:Y:S05]  /*9000*/  BRA `(.L_x_200) ;  /* 0xffffffc400ec7947 */ /* 0x000fea000383ffff */
.L_x_104:
[----:B--2---:R2:W3:Y:S02]  /*9010*/  SYNCS.PHASECHK.TRANS64.TRYWAIT P0, [R8+URZ+0x190], R0 ;  /* 0x00019000080075a7 */ /* 0x0044e400080011ff */
[----:B---3--:R-:W-:Y:S05]  /*9020*/  @!P0 NANOSLEEP.SYNCS 0x989680 ;  /* 0x009896800000895d */ /* 0x008fea0003900000 */
[----:B------:R-:W3:Y:S02]  /*9030*/  @!P0 SYNCS.PHASECHK.TRANS64 P0, [R8+URZ+0x190], R0 ;  /* 0x00019000080085a7 */ /* 0x000ee400080010ff */
[----:B---3--:R-:W-:Y:S05]  /*9040*/  @!P0 BRA `(.L_x_104) ;  /* 0xfffffffc00f08947 */ /* 0x008fea000383ffff */
[----:B------:R-:W-:Y:S05]  /*9050*/  BRA `(.L_x_201) ;  /* 0xffffffc800c47947 */ /* 0x000fea000383ffff */
.L_x_114:
[----:B-1----:R1:W2:Y:S02]  /*9060*/  SYNCS.PHASECHK.TRANS64.TRYWAIT P0, [R0+URZ+0x160], R3 ;  /* 0x00016003000075a7 */ /* 0x0022a400080011ff */
[----:B--2---:R-:W-:Y:S05]  /*9070*/  @!P0 NANOSLEEP.SYNCS 0x989680 ;  /* 0x009896800000895d */ /* 0x004fea0003900000 */
[----:B------:R-:W2:Y:S02]  /*9080*/  @!P0 SYNCS.PHASECHK.TRANS64 P0, [R0+URZ+0x160], R3 ;  /* 0x00016003000085a7 */ /* 0x000ea400080010ff */
[----:B--2---:R-:W-:Y:S05]  /*9090*/  @!P0 BRA `(.L_x_114) ;  /* 0xfffffffc00f08947 */ /* 0x004fea000383ffff */
[----:B------:R-:W-:Y:S05]  /*90a0*/  BRA `(.L_x_113) ;  /* 0xffffffd400f87947 */ /* 0x000fea000383ffff */
.L_x_116:
[----:B-1----:R1:W3:Y:S02]  /*90b0*/  SYNCS.PHASECHK.TRANS64.TRYWAIT P1, [R17+URZ+0x1b0], R4 ;  /* 0x0001b004110075a7 */ /* 0x0022e400080211ff */
[----:B---3--:R-:W-:Y:S05]  /*90c0*/  @!P1 NANOSLEEP.SYNCS 0x989680 ;  /* 0x009896800000995d */ /* 0x008fea0003900000 */
[----:B------:R-:W3:Y:S02]  /*90d0*/  @!P1 SYNCS.PHASECHK.TRANS64 P1, [R17+URZ+0x1b0], R4 ;  /* 0x0001b004110095a7 */ /* 0x000ee400080210ff */
[----:B---3--:R-:W-:Y:S05]  /*90e0*/  @!P1 BRA `(.L_x_116) ;  /* 0xfffffffc00f09947 */ /* 0x008fea000383ffff */
[----:B------:R-:W-:Y:S05]  /*90f0*/  BRA `(.L_x_115) ;  /* 0xffffffd800687947 */ /* 0x000fea000383ffff */
        .weak           $__internal_0_$__cuda_sm10x_tcgen05_guardrail_trap_col_being_dealloced_not_returned_by_alloc
        .type           $__internal_0_$__cuda_sm10x_tcgen05_guardrail_trap_col_being_dealloced_not_returned_by_alloc,@function
        .size           $__internal_0_$__cuda_sm10x_tcgen05_guardrail_trap_col_being_dealloced_not_returned_by_alloc,($__internal_1_$__cuda_sm10x_tcgen05_guardrail_trap_phase_invalid_during_alloc - $__internal_0_$__cuda_sm10x_tcgen05_guardrail_trap_col_being_dealloced_not_returned_by_alloc)
$__internal_0_$__cuda_sm10x_tcgen05_guardrail_trap_col_being_dealloced_not_returned_by_alloc:
[----:B------:R-:W-:Y:S05]  /*9100*/  BPT.TRAP 0x1 ;  /* 0x000000040000795c */ /* 0x000fea0000300000 */
[----:B------:R-:W-:-:S04]  /*9110*/  HFMA2 R3, -RZ, RZ, 0, 0 ;  /* 0x00000000ff037431 */ /* 0x000fc800000001ff */
[----:B------:R-:W-:Y:S05]  /*9120*/  RET.REL.NODEC R2 `(_ZN7cutlass13device_kernelINS_4gemm6kernel13GemmUniversalIN4cute5tupleIJiiiiEEENS1_10collective13CollectiveMmaINS1_35MainloopSm100TmaUmmaWarpSpecializedILi22ELi2ELi4ENS5_IJNS4_1CILi2EEENSA_ILi1EEESC_EEEEENS5_IJNSA_ILi64EEENSA_ILi80EEENSA_ILi32EEEEEENS_10bfloat16_tENS5_IJlSC_lEEESJ_SK_NS4_8TiledMMAINS4_8MMA_AtomIJNS4_20SM100_MMA_F16BF16_SSISJ_SJ_fLi64ELi80ELNS4_4UMMA5MajorE0ELSP_0ELNSO_7ScaleInE0ELSQ_0EEEEEENS4_6LayoutINS5_IJSC_SC_SC_EEENS5_IJNSA_ILi0EEESV_SV_EEEEENS5_IJNS4_10UnderscoreESY_SY_EEEEENS4_13SM90_TMA_LOADENS4_14ComposedLayoutINS4_7SwizzleILi2ELi4ELi3EEENS4_18smem_ptr_flag_bitsILi16EEENST_INS5_IJNSA_ILi8EEESH_EEENS5_IJSH_SC_EEEEEEEvNS4_8identityENS4_23SM90_TMA_LOAD_MULTICASTES1B_vS1C_EENS_8epilogue10collective18CollectiveEpilogueINS1F_23Sm100TmaWarpSpecializedILi2ELi1ELi40ELb1ELb0EEEJSI_NS5_IJNST_ISF_SC_EENST_ISG_SC_EEEEESJ_SK_SJ_SK_NS1F_6fusion15FusionCallbacksIS1J_NS1N_17LinearCombinationISJ_fSJ_fLNS_15FloatRoundStyleE2EEESI_S1M_JEEENS4_5SM1004TMEM4LOAD26SM100_TMEM_LOAD_16dp256b2xES11_NS12_INS13_ILi1ELi4ELi3EEES16_NST_INS5_IJS17_NSA_ILi16EEEEEENS5_IJS1Y_SC_EEEEEEENS4_17SM75_U32x4_LDSM_NENS4_14SM90_TMA_STOREES22_NS4_17SM90_U32x4_STSM_NENS4_39AutoVectorizingCopyWithAssumedAlignmentILi128EEEEEEvvEEEEvNT_6ParamsE) ;  /* 0xffffff6c02b47950 */ /* 0x000fea0003c3ffff */
        .weak           $__internal_1_$__cuda_sm10x_tcgen05_guardrail_trap_phase_invalid_during_alloc
        .type           $__internal_1_$__cuda_sm10x_tcgen05_guardrail_trap_phase_invalid_during_alloc,@function
        .size           $__internal_1_$__cuda_sm10x_tcgen05_guardrail_trap_phase_invalid_during_alloc,($__internal_2_$__cuda_sm10x_tcgen05_guardrail_trap_unallocated_columns_being_dealloced - $__internal_1_$__cuda_sm10x_tcgen05_guardrail_trap_phase_invalid_during_alloc)
$__internal_1_$__cuda_sm10x_tcgen05_guardrail_trap_phase_invalid_during_alloc:
[----:B------:R-:W-:Y:S05]  /*9130*/  BPT.TRAP 0x1 ;  /* 0x000000040000795c */ /* 0x000fea0000300000 */
[----:B------:R-:W-:-:S04]  /*9140*/  MOV R5, 0x0 ;  /* 0x0000000000057802 */ /* 0x000fc80000000f00 */
[----:B------:R-:W-:Y:S05]  /*9150*/  RET.REL.NODEC R4 `(_ZN7cutlass13device_kernelINS_4gemm6kernel13GemmUniversalIN4cute5tupleIJiiiiEEENS1_10collective13CollectiveMmaINS1_35MainloopSm100TmaUmmaWarpSpecializedILi22ELi2ELi4ENS5_IJNS4_1CILi2EEENSA_ILi1EEESC_EEEEENS5_IJNSA_ILi64EEENSA_ILi80EEENSA_ILi32EEEEEENS_10bfloat16_tENS5_IJlSC_lEEESJ_SK_NS4_8TiledMMAINS4_8MMA_AtomIJNS4_20SM100_MMA_F16BF16_SSISJ_SJ_fLi64ELi80ELNS4_4UMMA5MajorE0ELSP_0ELNSO_7ScaleInE0ELSQ_0EEEEEENS4_6LayoutINS5_IJSC_SC_SC_EEENS5_IJNSA_ILi0EEESV_SV_EEEEENS5_IJNS4_10UnderscoreESY_SY_EEEEENS4_13SM90_TMA_LOADENS4_14ComposedLayoutINS4_7SwizzleILi2ELi4ELi3EEENS4_18smem_ptr_flag_bitsILi16EEENST_INS5_IJNSA_ILi8EEESH_EEENS5_IJSH_SC_EEEEEEEvNS4_8identityENS4_23SM90_TMA_LOAD_MULTICASTES1B_vS1C_EENS_8epilogue10collective18CollectiveEpilogueINS1F_23Sm100TmaWarpSpecializedILi2ELi1ELi40ELb1ELb0EEEJSI_NS5_IJNST_ISF_SC_EENST_ISG_SC_EEEEESJ_SK_SJ_SK_NS1F_6fusion15FusionCallbacksIS1J_NS1N_17LinearCombinationISJ_fSJ_fLNS_15FloatRoundStyleE2EEESI_S1M_JEEENS4_5SM1004TMEM4LOAD26SM100_TMEM_LOAD_16dp256b2xES11_NS12_INS13_ILi1ELi4ELi3EEES16_NST_INS5_IJS17_NSA_ILi16EEEEEENS5_IJS1Y_SC_EEEEEEENS4_17SM75_U32x4_LDSM_NENS4_14SM90_TMA_STOREES22_NS4_17SM90_U32x4_STSM_NENS4_39AutoVectorizingCopyWithAssumedAlignmentILi128EEEEEEvvEEEEvNT_6ParamsE) ;  /* 0xffffff6c04a87950 */ /* 0x000fea0003c3ffff */
        .weak           $__internal_2_$__cuda_sm10x_tcgen05_guardrail_trap_unallocated_columns_being_dealloced
        .type           $__internal_2_$__cuda_sm10x_tcgen05_guardrail_trap_unallocated_columns_being_dealloced,@function
        .size           $__internal_2_$__cuda_sm10x_tcgen05_guardrail_trap_unallocated_columns_being_dealloced,(.L_x_203 - $__internal_2_$__cuda_sm10x_tcgen05_guardrail_trap_unallocated_columns_being_dealloced)
$__internal_2_$__cuda_sm10x_tcgen05_guardrail_trap_unallocated_columns_being_dealloced:
[----:B------:R-:W-:Y:S05]  /*9160*/  BPT.TRAP 0x1 ;  /* 0x000000040000795c */ /* 0x000fea0000300000 */
[----:B------:R-:W-:-:S04]  /*9170*/  HFMA2 R3, -RZ, RZ, 0, 0 ;  /* 0x00000000ff037431 */ /* 0x000fc800000001ff */
[----:B------:R-:W-:Y:S05]  /*9180*/  RET.REL.NODEC R2 `(_ZN7cutlass13device_kernelINS_4gemm6kernel13GemmUniversalIN4cute5tupleIJiiiiEEENS1_10collective13CollectiveMmaINS1_35MainloopSm100TmaUmmaWarpSpecializedILi22ELi2ELi4ENS5_IJNS4_1CILi2EEENSA_ILi1EEESC_EEEEENS5_IJNSA_ILi64EEENSA_ILi80EEENSA_ILi32EEEEEENS_10bfloat16_tENS5_IJlSC_lEEESJ_SK_NS4_8TiledMMAINS4_8MMA_AtomIJNS4_20SM100_MMA_F16BF16_SSISJ_SJ_fLi64ELi80ELNS4_4UMMA5MajorE0ELSP_0ELNSO_7ScaleInE0ELSQ_0EEEEEENS4_6LayoutINS5_IJSC_SC_SC_EEENS5_IJNSA_ILi0EEESV_SV_EEEEENS5_IJNS4_10UnderscoreESY_SY_EEEEENS4_13SM90_TMA_LOADENS4_14ComposedLayoutINS4_7SwizzleILi2ELi4ELi3EEENS4_18smem_ptr_flag_bitsILi16EEENST_INS5_IJNSA_ILi8EEESH_EEENS5_IJSH_SC_EEEEEEEvNS4_8identityENS4_23SM90_TMA_LOAD_MULTICASTES1B_vS1C_EENS_8epilogue10collective18CollectiveEpilogueINS1F_23Sm100TmaWarpSpecializedILi2ELi1ELi40ELb1ELb0EEEJSI_NS5_IJNST_ISF_SC_EENST_ISG_SC_EEEEESJ_SK_SJ_SK_NS1F_6fusion15FusionCallbacksIS1J_NS1N_17LinearCombinationISJ_fSJ_fLNS_15FloatRoundStyleE2EEESI_S1M_JEEENS4_5SM1004TMEM4LOAD26SM100_TMEM_LOAD_16dp256b2xES11_NS12_INS13_ILi1ELi4ELi3EEES16_NST_INS5_IJS17_NSA_ILi16EEEEEENS5_IJS1Y_SC_EEEEEEENS4_17SM75_U32x4_LDSM_NENS4_14SM90_TMA_STOREES22_NS4_17SM90_U32x4_STSM_NENS4_39AutoVectorizingCopyWithAssumedAlignmentILi128EEEEEEvvEEEEvNT_6ParamsE) ;  /* 0xffffff6c029c7950 */ /* 0x000fea0003c3ffff */
.L_x_202:
[----:B------:R-:W-:-:S00]  /*9190*/  BRA `(.L_x_202) ;  /* 0xfffffffc00fc7947 */ /* 0x000fc0000383ffff */
[----:B------:R-:W-:-:S00]  /*91a0*/  NOP ;  /* 0x0000000000007918 */ /* 0x000fc00000000000 */
        /* <DEDUP_REMOVED lines=13> */
.L_x_203:


//--------------------- .nv.global.init           --------------------------
	.section	.nv.global.init,"aw",@progbits
.nv.global.init:
	.type		$str$27,@object
	.size		$str$27,($str$28 - $str$27)
$str$27:
        /*0000*/ 	.byte	0x28, 0x61, 0x64, 0x64, 0x72, 0x65, 0x73, 0x73, 0x20, 0x26, 0x20, 0x6d, 0x61, 0x73, 0x6b, 0x29
        /*0010*/ 	.byte	0x20, 0x3d, 0x3d, 0x20, 0x30, 0x00
	.type		$str$28,@object
	.size		$str$28,($str$26 - $str$28)
$str$28:
        /*0016*/ 	.byte	0x2f, 0x74, 0x6d, 0x70, 0x2f, 0x63, 0x75, 0x74, 0x6c, 0x61, 0x73, 0x73, 0x5f, 0x73, 0x77, 0x65
        /*0026*/ 	.byte	0x65, 0x70, 0x5f, 0x73, 0x72, 0x63, 0x2f, 0x69, 0x6e, 0x63, 0x6c, 0x75, 0x64, 0x65, 0x2f, 0x63
        /*0036*/ 	.byte	0x75, 0x74, 0x65, 0x2f, 0x70, 0x6f, 0x69, 0x6e, 0x74, 0x65, 0x72, 0x5f, 0x66, 0x6c, 0x61, 0x67
        /*0046*/ 	.byte	0x67, 0x65, 0x64, 0x2e, 0x68, 0x70, 0x70, 0x00
	.type		$str$26,@object
	.size		$str$26,($str$25 - $str$26)
$str$26:
        /*004e*/ 	.byte	0x2f, 0x74, 0x6d, 0x70, 0x2f, 0x63, 0x75, 0x74, 0x6c, 0x61, 0x73, 0x73, 0x5f, 0x73, 0x77, 0x65
        /*005e*/ 	.byte	0x65, 0x70, 0x5f, 0x73, 0x72, 0x63, 0x2f, 0x69, 0x6e, 0x63, 0x6c, 0x75, 0x64, 0x65, 0x2f, 0x63
        /*006e*/ 	.byte	0x75, 0x74, 0x65, 0x2f, 0x61, 0x74, 0x6f, 0x6d, 0x2f, 0x63, 0x6f, 0x70, 0x79, 0x5f, 0x74, 0x72
        /*007e*/ 	.byte	0x61, 0x69, 0x74, 0x73, 0x5f, 0x73, 0x6d, 0x31, 0x30, 0x30, 0x2e, 0x68, 0x70, 0x70, 0x00
	.type		$str$25,@object
	.size		$str$25,(__unnamed_1 - $str$25)
$str$25:
        /*008d*/ 	.byte	0x28, 0x28, 0x75, 0x69, 0x6e, 0x74, 0x33, 0x32, 0x5f, 0x74, 0x28, 0x74, 0x68, 0x72, 0x65, 0x61
        /*009d*/ 	.byte	0x64, 0x49, 0x64, 0x78, 0x2e, 0x78, 0x29, 0x20, 0x2f, 0x20, 0x33, 0x32, 0x29, 0x20, 0x25, 0x20
        /*00ad*/ 	.byte	0x34, 0x29, 0x20, 0x3d, 0x3d, 0x20, 0x28, 0x28, 0x28, 0x74, 0x6d, 0x65, 0x6d, 0x5f, 0x61, 0x64
        /*00bd*/ 	.byte	0x64, 0x72, 0x20, 0x3e, 0x3e, 0x20, 0x31, 0x36, 0x29, 0x20, 0x2f, 0x20, 0x33, 0x32, 0x29, 0x20
        /*00cd*/ 	.byte	0x25, 0x20, 0x34, 0x29, 0x00
	.type		__unnamed_1,@object
	.size		__unnamed_1,(__unnamed_2 - __unnamed_1)
__unnamed_1:
        /*00d2*/ 	.byte	0x61, 0x75, 0x74, 0x6f, 0x20, 0x63, 0x75, 0x74, 0x65, 0x3a, 0x3a, 0x61, 0x73, 0x5f, 0x70, 0x6f
        /* <DEDUP_REMOVED lines=24> */
        /*0262*/ 	.byte	0x43, 0x3c, 0x35, 0x31, 0x32, 0x30, 0x3e, 0x3e, 0x3e, 0x3e, 0x5d, 0x00
	.type		__unnamed_2,@object
	.size		__unnamed_2,(.L_2 - __unnamed_2)
__unnamed_2:
        /* <DEDUP_REMOVED lines=42> */
        /*050e*/ 	.byte	0x3e, 0x5d, 0x00
.L_2:


//--------------------- .nv.shared._ZN7cutlass13device_kernelINS_4gemm6kernel13GemmUniversalIN4cute5tupleIJiiiiEEENS1_10collective13CollectiveMmaINS1_35MainloopSm100TmaUmmaWarpSpecializedILi22ELi2ELi4ENS5_IJNS4_1CILi2EEENSA_ILi1EEESC_EEEEENS5_IJNSA_ILi64EEENSA_ILi80EEENSA_ILi32EEEEEENS_10bfloat16_tENS5_IJlSC_lEEESJ_SK_NS4_8TiledMMAINS4_8MMA_AtomIJNS4_20SM100_MMA_F16BF16_SSISJ_SJ_fLi64ELi80ELNS4_4UMMA5MajorE0ELSP_0ELNSO_7ScaleInE0ELSQ_0EEEEEENS4_6LayoutINS5_IJSC_SC_SC_EEENS5_IJNSA_ILi0EEESV_SV_EEEEENS5_IJNS4_10UnderscoreESY_SY_EEEEENS4_13SM90_TMA_LOADENS4_14ComposedLayoutINS4_7SwizzleILi2ELi4ELi3EEENS4_18smem_ptr_flag_bitsILi16EEENST_INS5_IJNSA_ILi8EEESH_EEENS5_IJSH_SC_EEEEEEEvNS4_8identityENS4_23SM90_TMA_LOAD_MULTICASTES1B_vS1C_EENS_8epilogue10collective18CollectiveEpilogueINS1F_23Sm100TmaWarpSpecializedILi2ELi1ELi40ELb1ELb0EEEJSI_NS5_IJNST_ISF_SC_EENST_ISG_SC_EEEEESJ_SK_SJ_SK_NS1F_6fusion15FusionCallbacksIS1J_NS1N_17LinearCombinationISJ_fSJ_fLNS_15FloatRoundStyleE2EEESI_S1M_JEEENS4_5SM1004TMEM4LOAD26SM100_TMEM_LOAD_16dp256b2xES11_NS12_INS13_ILi1ELi4ELi3EEES16_NST_INS5_IJS17_NSA_ILi16EEEEEENS5_IJS1Y_SC_EEEEEEENS4_17SM75_U32x4_LDSM_NENS4_14SM90_TMA_STOREES22_NS4_17SM90_U32x4_STSM_NENS4_39AutoVectorizingCopyWithAssumedAlignmentILi128EEEEEEvvEEEEvNT_6ParamsE --------------------------
	.section	.nv.shared._ZN7cutlass13device_kernelINS_4gemm6kernel13GemmUniversalIN4cute5tupleIJiiiiEEENS1_10collective13CollectiveMmaINS1_35MainloopSm100TmaUmmaWarpSpecializedILi22ELi2ELi4ENS5_IJNS4_1CILi2EEENSA_ILi1EEESC_EEEEENS5_IJNSA_ILi64EEENSA_ILi80EEENSA_ILi32EEEEEENS_10bfloat16_tENS5_IJlSC_lEEESJ_SK_NS4_8TiledMMAINS4_8MMA_AtomIJNS4_20SM100_MMA_F16BF16_SSISJ_SJ_fLi64ELi80ELNS4_4UMMA5MajorE0ELSP_0ELNSO_7ScaleInE0ELSQ_0EEEEEENS4_6LayoutINS5_IJSC_SC_SC_EEENS5_IJNSA_ILi0EEESV_SV_EEEEENS5_IJNS4_10UnderscoreESY_SY_EEEEENS4_13SM90_TMA_LOADENS4_14ComposedLayoutINS4_7SwizzleILi2ELi4ELi3EEENS4_18smem_ptr_flag_bitsILi16EEENST_INS5_IJNSA_ILi8EEESH_EEENS5_IJSH_SC_EEEEEEEvNS4_8identityENS4_23SM90_TMA_LOAD_MULTICASTES1B_vS1C_EENS_8epilogue10collective18CollectiveEpilogueINS1F_23Sm100TmaWarpSpecializedILi2ELi1ELi40ELb1ELb0EEEJSI_NS5_IJNST_ISF_SC_EENST_ISG_SC_EEEEESJ_SK_SJ_SK_NS1F_6fusion15FusionCallbacksIS1J_NS1N_17LinearCombinationISJ_fSJ_fLNS_15FloatRoundStyleE2EEESI_S1M_JEEENS4_5SM1004TMEM4LOAD26SM100_TMEM_LOAD_16dp256b2xES11_NS12_INS13_ILi1ELi4ELi3EEES16_NST_INS5_IJS17_NSA_ILi16EEEEEENS5_IJS1Y_SC_EEEEEEENS4_17SM75_U32x4_LDSM_NENS4_14SM90_TMA_STOREES22_NS4_17SM90_U32x4_STSM_NENS4_39AutoVectorizingCopyWithAssumedAlignmentILi128EEEEEEvvEEEEvNT_6ParamsE,"aw",@nobits
	.sectionflags	@""
	.align	16
	.zero		1024


//--------------------- .nv.shared.reserved.0     --------------------------
	.section	.nv.shared.reserved.0,"aw",@nobits
	.weak		__nv_reservedSMEM_offset_0_alias
	.size		__nv_reservedSMEM_offset_0_alias, 0, 64
	.other		__nv_reservedSMEM_offset_0_alias,@"STO_CUDA_RESERVED_SHARED STV_DEFAULT"
__nv_reservedSMEM_offset_0_alias:
	.zero		0
.nv.shared.reserved.0:
	.zero		64
	.weak		__nv_reservedSMEM_tcgen05_partition
	.type		__nv_reservedSMEM_tcgen05_partition,@object
	.size		__nv_reservedSMEM_tcgen05_partition,(.L_0 - __nv_reservedSMEM_tcgen05_partition)
__nv_reservedSMEM_tcgen05_partition:
	.zero		32
.L_0:


//--------------------- .nv.global                --------------------------
	.section	.nv.global,"aw",@nobits
.nv.global:
	.type		_ZN40_INTERNAL_dc0063fb_4_k_cu_786e6499_143054cute1_E,@object
	.size		_ZN40_INTERNAL_dc0063fb_4_k_cu_786e6499_143054cute1_E,(_ZN40_INTERNAL_dc0063fb_4_k_cu_786e6499_143054cuda3std3__45__cpo6cbeginE - _ZN40_INTERNAL_dc0063fb_4_k_cu_786e6499_143054cute1_E)
_ZN40_INTERNAL_dc0063fb_4_k_cu_786e6499_143054cute1_E:
	.zero		1
	.type		_ZN40_INTERNAL_dc0063fb_4_k_cu_786e6499_143054cuda3std3__45__cpo6cbeginE,@object
	.size		_ZN40_INTERNAL_dc0063fb_4_k_cu_786e6499_143054cuda3std3__45__cpo6cbeginE,(_ZN40_INTERNAL_dc0063fb_4_k_cu_786e6499_143054cuda3std3__48in_placeE - _ZN40_INTERNAL_dc0063fb_4_k_cu_786e6499_143054cuda3std3__45__cpo6cbeginE)
_ZN40_INTERNAL_dc0063fb_4_k_cu_786e6499_143054cuda3std3__45__cpo6cbeginE:
	.zero		1
	.type		_ZN40_INTERNAL_dc0063fb_4_k_cu_786e6499_143054cuda3std3__48in_placeE,@object
	.size		_ZN40_INTERNAL_dc0063fb_4_k_cu_786e6499_143054cuda3std3__48in_placeE,(_ZN40_INTERNAL_dc0063fb_4_k_cu_786e6499_143054cuda3std6ranges3__45__cpo9iter_moveE - _ZN40_INTERNAL_dc0063fb_4_k_cu_786e6499_143054cuda3std3__48in_placeE)
_ZN40_INTERNAL_dc0063fb_4_k_cu_786e6499_143054cuda3std3__48in_placeE:
	.zero		1
	.type		_ZN40_INTERNAL_dc0063fb_4_k_cu_786e6499_143054cuda3std6ranges3__45__cpo9iter_moveE,@object
	.size		_ZN40_INTERNAL_dc0063fb_4_k_cu_786e6499_143054cuda3std6ranges3__45__cpo9iter_moveE,(_ZN40_INTERNAL_dc0063fb_4_k_cu_786e6499_143054cuda3std3__45__cpo5beginE - _ZN40_INTERNAL_dc0063fb_4_k_cu_786e6499_143054cuda3std6ranges3__45__cpo9iter_moveE)
_ZN40_INTERNAL_dc0063fb_4_k_cu_786e6499_143054cuda3std6ranges3__45__cpo9iter_moveE:
	.zero		1
	.type		_ZN40_INTERNAL_dc0063fb_4_k_cu_786e6499_143054cuda3std3__45__cpo5beginE,@object
	.size		_ZN40_INTERNAL_dc0063fb_4_k_cu_786e6499_143054cuda3std3__45__cpo5beginE,(_ZN40_INTERNAL_dc0063fb_4_k_cu_786e6499_143054cuda3std3__442_GLOBAL__N__dc0063fb_4_k_cu_786e6499_143056ignoreE - _ZN40_INTERNAL_dc0063fb_4_k_cu_786e6499_143054cuda3std3__45__cpo5beginE)
_ZN40_INTERNAL_dc0063fb_4_k_cu_786e6499_143054cuda3std3__45__cpo5beginE:
	.zero		1
	.type		_ZN40_INTERNAL_dc0063fb_4_k_cu_786e6499_143054cuda3std3__442_GLOBAL__N__dc0063fb_4_k_cu_786e6499_143056ignoreE,@object
	.size		_ZN40_INTERNAL_dc0063fb_4_k_cu_786e6499_143054cuda3std3__442_GLOBAL__N__dc0063fb_4_k_cu_786e6499_143056ignoreE,(_ZN40_INTERNAL_dc0063fb_4_k_cu_786e6499_143054cute7productE - _ZN40_INTERNAL_dc0063fb_4_k_cu_786e6499_143054cuda3std3__442_GLOBAL__N__dc0063fb_4_k_cu_786e6499_143056ignoreE)
_ZN40_INTERNAL_dc0063fb_4_k_cu_786e6499_143054cuda3std3__442_GLOBAL__N__dc0063fb_4_k_cu_786e6499_143056ignoreE:
	.zero		1
	.type		_ZN40_INTERNAL_dc0063fb_4_k_cu_786e6499_143054cute7productE,@object
	.size		_ZN40_INTERNAL_dc0063fb_4_k_cu_786e6499_143054cute7productE,(_ZN40_INTERNAL_dc0063fb_4_k_cu_786e6499_143054cuda3std3__45__cpo3endE - _ZN40_INTERNAL_dc0063fb_4_k_cu_786e6499_143054cute7productE)
_ZN40_INTERNAL_dc0063fb_4_k_cu_786e6499_143054cute7productE:
	.zero		1
	.type		_ZN40_INTERNAL_dc0063fb_4_k_cu_786e6499_143054cuda3std3__45__cpo3endE,@object
	.size		_ZN40_INTERNAL_dc0063fb_4_k_cu_786e6499_143054cuda3std3__45__cpo3endE,(_ZN40_INTERNAL_dc0063fb_4_k_cu_786e6499_143054cuda3std3__419piecewise_constructE - _ZN40_INTERNAL_dc0063fb_4_k_cu_786e6499_143054cuda3std3__45__cpo3endE)
_ZN40_INTERNAL_dc0063fb_4_k_cu_786e6499_143054cuda3std3__45__cpo3endE:
	.zero		1
	.type		_ZN40_INTERNAL_dc0063fb_4_k_cu_786e6499_143054cuda3std3__419piecewise_constructE,@object
	.size		_ZN40_INTERNAL_dc0063fb_4_k_cu_786e6499_143054cuda3std3__419piecewise_constructE,(_ZN40_INTERNAL_dc0063fb_4_k_cu_786e6499_143054cuda3std3__45__cpo4cendE - _ZN40_INTERNAL_dc0063fb_4_k_cu_786e6499_143054cuda3std3__419piecewise_constructE)
_ZN40_INTERNAL_dc0063fb_4_k_cu_786e6499_143054cuda3std3__419piecewise_constructE:
	.zero		1
	.type		_ZN40_INTERNAL_dc0063fb_4_k_cu_786e6499_143054cuda3std3__45__cpo4cendE,@object
	.size		_ZN40_INTERNAL_dc0063fb_4_k_cu_786e6499_143054cuda3std3__45__cpo4cendE,(_ZN40_INTERNAL_dc0063fb_4_k_cu_786e6499_143054cuda3std6ranges3__45__cpo4swapE - _ZN40_INTERNAL_dc0063fb_4_k_cu_786e6499_143054cuda3std3__45__cpo4cendE)
_ZN40_INTERNAL_dc0063fb_4_k_cu_786e6499_143054cuda3std3__45__cpo4cendE:
	.zero		1
	.type		_ZN40_INTERNAL_dc0063fb_4_k_cu_786e6499_143054cuda3std6ranges3__45__cpo4swapE,@object
	.size		_ZN40_INTERNAL_dc0063fb_4_k_cu_786e6499_143054cuda3std6ranges3__45__cpo4swapE,(.L_10 - _ZN40_INTERNAL_dc0063fb_4_k_cu_786e6499_143054cuda3std6ranges3__45__cpo4swapE)
_ZN40_INTERNAL_dc0063fb_4_k_cu_786e6499_143054cuda3std6ranges3__45__cpo4swapE:
	.zero		1
.L_10:


//--------------------- .nv.constant0._ZN7cutlass13device_kernelINS_4gemm6kernel13GemmUniversalIN4cute5tupleIJiiiiEEENS1_10collective13CollectiveMmaINS1_35MainloopSm100TmaUmmaWarpSpecializedILi22ELi2ELi4ENS5_IJNS4_1CILi2EEENSA_ILi1EEESC_EEEEENS5_IJNSA_ILi64EEENSA_ILi80EEENSA_ILi32EEEEEENS_10bfloat16_tENS5_IJlSC_lEEESJ_SK_NS4_8TiledMMAINS4_8MMA_AtomIJNS4_20SM100_MMA_F16BF16_SSISJ_SJ_fLi64ELi80ELNS4_4UMMA5MajorE0ELSP_0ELNSO_7ScaleInE0ELSQ_0EEEEEENS4_6LayoutINS5_IJSC_SC_SC_EEENS5_IJNSA_ILi0EEESV_SV_EEEEENS5_IJNS4_10UnderscoreESY_SY_EEEEENS4_13SM90_TMA_LOADENS4_14ComposedLayoutINS4_7SwizzleILi2ELi4ELi3EEENS4_18smem_ptr_flag_bitsILi16EEENST_INS5_IJNSA_ILi8EEESH_EEENS5_IJSH_SC_EEEEEEEvNS4_8identityENS4_23SM90_TMA_LOAD_MULTICASTES1B_vS1C_EENS_8epilogue10collective18CollectiveEpilogueINS1F_23Sm100TmaWarpSpecializedILi2ELi1ELi40ELb1ELb0EEEJSI_NS5_IJNST_ISF_SC_EENST_ISG_SC_EEEEESJ_SK_SJ_SK_NS1F_6fusion15FusionCallbacksIS1J_NS1N_17LinearCombinationISJ_fSJ_fLNS_15FloatRoundStyleE2EEESI_S1M_JEEENS4_5SM1004TMEM4LOAD26SM100_TMEM_LOAD_16dp256b2xES11_NS12_INS13_ILi1ELi4ELi3EEES16_NST_INS5_IJS17_NSA_ILi16EEEEEENS5_IJS1Y_SC_EEEEEEENS4_17SM75_U32x4_LDSM_NENS4_14SM90_TMA_STOREES22_NS4_17SM90_U32x4_STSM_NENS4_39AutoVectorizingCopyWithAssumedAlignmentILi128EEEEEEvvEEEEvNT_6ParamsE --------------------------
	.section	.nv.constant0._ZN7cutlass13device_kernelINS_4gemm6kernel13GemmUniversalIN4cute5tupleIJiiiiEEENS1_10collective13CollectiveMmaINS1_35MainloopSm100TmaUmmaWarpSpecializedILi22ELi2ELi4ENS5_IJNS4_1CILi2EEENSA_ILi1EEESC_EEEEENS5_IJNSA_ILi64EEENSA_ILi80EEENSA_ILi32EEEEEENS_10bfloat16_tENS5_IJlSC_lEEESJ_SK_NS4_8TiledMMAINS4_8MMA_AtomIJNS4_20SM100_MMA_F16BF16_SSISJ_SJ_fLi64ELi80ELNS4_4UMMA5MajorE0ELSP_0ELNSO_7ScaleInE0ELSQ_0EEEEEENS4_6LayoutINS5_IJSC_SC_SC_EEENS5_IJNSA_ILi0EEESV_SV_EEEEENS5_IJNS4_10UnderscoreESY_SY_EEEEENS4_13SM90_TMA_LOADENS4_14ComposedLayoutINS4_7SwizzleILi2ELi4ELi3EEENS4_18smem_ptr_flag_bitsILi16EEENST_INS5_IJNSA_ILi8EEESH_EEENS5_IJSH_SC_EEEEEEEvNS4_8identityENS4_23SM90_TMA_LOAD_MULTICASTES1B_vS1C_EENS_8epilogue10collective18CollectiveEpilogueINS1F_23Sm100TmaWarpSpecializedILi2ELi1ELi40ELb1ELb0EEEJSI_NS5_IJNST_ISF_SC_EENST_ISG_SC_EEEEESJ_SK_SJ_SK_NS1F_6fusion15FusionCallbacksIS1J_NS1N_17LinearCombinationISJ_fSJ_fLNS_15FloatRoundStyleE2EEESI_S1M_JEEENS4_5SM1004TMEM4LOAD26SM100_TMEM_LOAD_16dp256b2xES11_NS12_INS13_ILi1ELi4ELi3EEES16_NST_INS5_IJS17_NSA_ILi16EEEEEENS5_IJS1Y_SC_EEEEEEENS4_17SM75_U32x4_LDSM_NENS4_14SM90_TMA_STOREES22_NS4_17SM90_U32x4_STSM_NENS4_39AutoVectorizingCopyWithAssumedAlignmentILi128EEEEEEvvEEEEvNT_6ParamsE,"a",@progbits
	.sectionflags	@""
	.align	4
.nv.constant0._ZN7cutlass13device_kernelINS_4gemm6kernel13GemmUniversalIN4cute5tupleIJiiiiEEENS1_10collective13CollectiveMmaINS1_35MainloopSm100TmaUmmaWarpSpecializedILi22ELi2ELi4ENS5_IJNS4_1CILi2EEENSA_ILi1EEESC_EEEEENS5_IJNSA_ILi64EEENSA_ILi80EEENSA_ILi32EEEEEENS_10bfloat16_tENS5_IJlSC_lEEESJ_SK_NS4_8TiledMMAINS4_8MMA_AtomIJNS4_20SM100_MMA_F16BF16_SSISJ_SJ_fLi64ELi80ELNS4_4UMMA5MajorE0ELSP_0ELNSO_7ScaleInE0ELSQ_0EEEEEENS4_6LayoutINS5_IJSC_SC_SC_EEENS5_IJNSA_ILi0EEESV_SV_EEEEENS5_IJNS4_10UnderscoreESY_SY_EEEEENS4_13SM90_TMA_LOADENS4_14ComposedLayoutINS4_7SwizzleILi2ELi4ELi3EEENS4_18smem_ptr_flag_bitsILi16EEENST_INS5_IJNSA_ILi8EEESH_EEENS5_IJSH_SC_EEEEEEEvNS4_8identityENS4_23SM90_TMA_LOAD_MULTICASTES1B_vS1C_EENS_8epilogue10collective18CollectiveEpilogueINS1F_23Sm100TmaWarpSpecializedILi2ELi1ELi40ELb1ELb0EEEJSI_NS5_IJNST_ISF_SC_EENST_ISG_SC_EEEEESJ_SK_SJ_SK_NS1F_6fusion15FusionCallbacksIS1J_NS1N_17LinearCombinationISJ_fSJ_fLNS_15FloatRoundStyleE2EEESI_S1M_JEEENS4_5SM1004TMEM4LOAD26SM100_TMEM_LOAD_16dp256b2xES11_NS12_INS13_ILi1ELi4ELi3EEES16_NST_INS5_IJS17_NSA_ILi16EEEEEENS5_IJS1Y_SC_EEEEEEENS4_17SM75_U32x4_LDSM_NENS4_14SM90_TMA_STOREES22_NS4_17SM90_U32x4_STSM_NENS4_39AutoVectorizingCopyWithAssumedAlignmentILi128EEEEEEvvEEEEvNT_6ParamsE:
	.zero		2944


//--------------------- SYMBOLS --------------------------

	.type		.nv.reservedSmem.offset0,@object
	.size		.nv.reservedSmem.offset0,0x4
	.type		.nv.reservedSmem.cap,@object
	.size		.nv.reservedSmem.cap,0x4
	.type		__assertfail,@function
